	.target	sm_90a

	.elftype	@"ET_EXEC"


//--------------------- .note.nv.tkinfo           --------------------------
	.section	.note.nv.tkinfo,"",@"SHT_NOTE"
	.sectionflags	@"SHF_NOTE_NV_TKINFO"
	.tkinfo
        /*0018*/ 	.word	0x00000002
        /*0030*/ 	.string	""
        /*0030*/ 	.string	"ptxas"
        /*0030*/ 	.string	"Cuda compilation tools, release 13.0, V13.0.88"
        /*0030*/ 	.string	"Build cuda_13.0.r13.0/compiler.36424714_0"
        /*0030*/ 	.string	"-arch sm_90a -m 64 "



//--------------------- .note.nv.cuinfo           --------------------------
	.section	.note.nv.cuinfo,"",@"SHT_NOTE"
	.sectionflags	@"SHF_NOTE_NV_CUINFO"
        /*0018*/ 	.short	0x0002
        /*001a*/ 	.short	0x005a
        /*001c*/ 	.short	0x0082
	.zero		2


//--------------------- .nv.info                  --------------------------
	.section	.nv.info,"",@"SHT_CUDA_INFO"
	.align	4


	//----- nvinfo : EIATTR_REGCOUNT
	.align		4
        /*0000*/ 	.byte	0x04, 0x2f
        /*0002*/ 	.short	(.L_15 - .L_14)
	.align		4
.L_14:
        /*0004*/ 	.word	index@(_ZN7cutlass13device_kernelINS_4gemm6kernel13GemmUniversalIN4cute5tupleIJiiiiEEENS1_10collective13CollectiveMmaINS1_34MainloopSm90TmaGmmaWarpSpecializedILi56ENS5_IJNS4_1CILi1EEESB_SB_EEENS1_32KernelTmaWarpSpecializedPingpongEEENS5_IJNSA_ILi64EEESF_NSA_ILi32EEEEEEaNS5_IJlSB_lEEEaSI_NS4_8TiledMMAINS4_8MMA_AtomIJNS4_4SM904GMMA26MMA_64x64x32_S32S8S8_SS_TNEEEENS4_6LayoutISC_NS5_IJNSA_ILi0EEESQ_SQ_EEEEENS5_IJNS4_10UnderscoreEST_ST_EEEEENS4_13SM90_TMA_LOADENS4_14ComposedLayoutINS4_7SwizzleILi1ELi4ELi3EEENS4_18smem_ptr_flag_bitsILi8EEENSP_INS5_IJNSA_ILi8EEESG_EEENS5_IJSG_SB_EEEEEEEvNS4_8identityESW_S16_vS17_EENS_8epilogue10collective6detail29Sm90TmaWarpSpecializedAdapterINS1A_15DefaultEpilogueIaSI_SI_NS19_6thread17LinearCombinationIaLi1EiiLNS1E_9ScaleType4KindE0ELNS_15FloatRoundStyleE2EaEENS1_15EpilogueDefaultEEEEEvvEEEEvNT_6ParamsE)
        /*0008*/ 	.word	0x000000a8


	//----- nvinfo : EIATTR_FRAME_SIZE
	.align		4
.L_15:
        /*000c*/ 	.byte	0x04, 0x11
        /*000e*/ 	.short	(.L_17 - .L_16)
	.align		4
.L_16:
        /*0010*/ 	.word	index@(_ZN7cutlass13device_kernelINS_4gemm6kernel13GemmUniversalIN4cute5tupleIJiiiiEEENS1_10collective13CollectiveMmaINS1_34MainloopSm90TmaGmmaWarpSpecializedILi56ENS5_IJNS4_1CILi1EEESB_SB_EEENS1_32KernelTmaWarpSpecializedPingpongEEENS5_IJNSA_ILi64EEESF_NSA_ILi32EEEEEEaNS5_IJlSB_lEEEaSI_NS4_8TiledMMAINS4_8MMA_AtomIJNS4_4SM904GMMA26MMA_64x64x32_S32S8S8_SS_TNEEEENS4_6LayoutISC_NS5_IJNSA_ILi0EEESQ_SQ_EEEEENS5_IJNS4_10UnderscoreEST_ST_EEEEENS4_13SM90_TMA_LOADENS4_14ComposedLayoutINS4_7SwizzleILi1ELi4ELi3EEENS4_18smem_ptr_flag_bitsILi8EEENSP_INS5_IJNSA_ILi8EEESG_EEENS5_IJSG_SB_EEEEEEEvNS4_8identityESW_S16_vS17_EENS_8epilogue10collective6detail29Sm90TmaWarpSpecializedAdapterINS1A_15DefaultEpilogueIaSI_SI_NS19_6thread17LinearCombinationIaLi1EiiLNS1E_9ScaleType4KindE0ELNS_15FloatRoundStyleE2EaEENS1_15EpilogueDefaultEEEEEvvEEEEvNT_6ParamsE)
        /*0014*/ 	.word	0x00000008


	//----- nvinfo : EIATTR_MIN_STACK_SIZE
	.align		4
.L_17:
        /*0018*/ 	.byte	0x04, 0x12
        /*001a*/ 	.short	(.L_19 - .L_18)
	.align		4
.L_18:
        /*001c*/ 	.word	index@(_ZN7cutlass13device_kernelINS_4gemm6kernel13GemmUniversalIN4cute5tupleIJiiiiEEENS1_10collective13CollectiveMmaINS1_34MainloopSm90TmaGmmaWarpSpecializedILi56ENS5_IJNS4_1CILi1EEESB_SB_EEENS1_32KernelTmaWarpSpecializedPingpongEEENS5_IJNSA_ILi64EEESF_NSA_ILi32EEEEEEaNS5_IJlSB_lEEEaSI_NS4_8TiledMMAINS4_8MMA_AtomIJNS4_4SM904GMMA26MMA_64x64x32_S32S8S8_SS_TNEEEENS4_6LayoutISC_NS5_IJNSA_ILi0EEESQ_SQ_EEEEENS5_IJNS4_10UnderscoreEST_ST_EEEEENS4_13SM90_TMA_LOADENS4_14ComposedLayoutINS4_7SwizzleILi1ELi4ELi3EEENS4_18smem_ptr_flag_bitsILi8EEENSP_INS5_IJNSA_ILi8EEESG_EEENS5_IJSG_SB_EEEEEEEvNS4_8identityESW_S16_vS17_EENS_8epilogue10collective6detail29Sm90TmaWarpSpecializedAdapterINS1A_15DefaultEpilogueIaSI_SI_NS19_6thread17LinearCombinationIaLi1EiiLNS1E_9ScaleType4KindE0ELNS_15FloatRoundStyleE2EaEENS1_15EpilogueDefaultEEEEEvvEEEEvNT_6ParamsE)
        /*0020*/ 	.word	0x00000008
.L_19:


//--------------------- .nv.compat                --------------------------
	.section	.nv.compat,"",@"SHT_CUDA_COMPAT_INFO"
	.align	4
        /*0000*/ 	.byte	0x02, 0x09, 0x01, 0x00, 0x02, 0x02, 0x04, 0x00, 0x02, 0x05, 0x05, 0x00, 0x03, 0x07, 0x01, 0x01
        /*0010*/ 	.byte	0x02, 0x03, 0x01, 0x00, 0x02, 0x06, 0x01, 0x00, 0x04, 0x0b, 0x08, 0x00, 0x00, 0x00, 0x00, 0x00
        /*0020*/ 	.byte	0x00, 0x00, 0x00, 0x00


//--------------------- .nv.info._ZN7cutlass13device_kernelINS_4gemm6kernel13GemmUniversalIN4cute5tupleIJiiiiEEENS1_10collective13CollectiveMmaINS1_34MainloopSm90TmaGmmaWarpSpecializedILi56ENS5_IJNS4_1CILi1EEESB_SB_EEENS1_32KernelTmaWarpSpecializedPingpongEEENS5_IJNSA_ILi64EEESF_NSA_ILi32EEEEEEaNS5_IJlSB_lEEEaSI_NS4_8TiledMMAINS4_8MMA_AtomIJNS4_4SM904GMMA26MMA_64x64x32_S32S8S8_SS_TNEEEENS4_6LayoutISC_NS5_IJNSA_ILi0EEESQ_SQ_EEEEENS5_IJNS4_10UnderscoreEST_ST_EEEEENS4_13SM90_TMA_LOADENS4_14ComposedLayoutINS4_7SwizzleILi1ELi4ELi3EEENS4_18smem_ptr_flag_bitsILi8EEENSP_INS5_IJNSA_ILi8EEESG_EEENS5_IJSG_SB_EEEEEEEvNS4_8identityESW_S16_vS17_EENS_8epilogue10collective6detail29Sm90TmaWarpSpecializedAdapterINS1A_15DefaultEpilogueIaSI_SI_NS19_6thread17LinearCombinationIaLi1EiiLNS1E_9ScaleType4KindE0ELNS_15FloatRoundStyleE2EaEENS1_15EpilogueDefaultEEEEEvvEEEEvNT_6ParamsE --------------------------
	.section	.nv.info._ZN7cutlass13device_kernelINS_4gemm6kernel13GemmUniversalIN4cute5tupleIJiiiiEEENS1_10collective13CollectiveMmaINS1_34MainloopSm90TmaGmmaWarpSpecializedILi56ENS5_IJNS4_1CILi1EEESB_SB_EEENS1_32KernelTmaWarpSpecializedPingpongEEENS5_IJNSA_ILi64EEESF_NSA_ILi32EEEEEEaNS5_IJlSB_lEEEaSI_NS4_8TiledMMAINS4_8MMA_AtomIJNS4_4SM904GMMA26MMA_64x64x32_S32S8S8_SS_TNEEEENS4_6LayoutISC_NS5_IJNSA_ILi0EEESQ_SQ_EEEEENS5_IJNS4_10UnderscoreEST_ST_EEEEENS4_13SM90_TMA_LOADENS4_14ComposedLayoutINS4_7SwizzleILi1ELi4ELi3EEENS4_18smem_ptr_flag_bitsILi8EEENSP_INS5_IJNSA_ILi8EEESG_EEENS5_IJSG_SB_EEEEEEEvNS4_8identityESW_S16_vS17_EENS_8epilogue10collective6detail29Sm90TmaWarpSpecializedAdapterINS1A_15DefaultEpilogueIaSI_SI_NS19_6thread17LinearCombinationIaLi1EiiLNS1E_9ScaleType4KindE0ELNS_15FloatRoundStyleE2EaEENS1_15EpilogueDefaultEEEEEvvEEEEvNT_6ParamsE,"",@"SHT_CUDA_INFO"
	.sectionflags	@""
	.align	4


	//----- nvinfo : EIATTR_CUDA_API_VERSION
	.align		4
        /*0000*/ 	.byte	0x04, 0x37
        /*0002*/ 	.short	(.L_21 - .L_20)
.L_20:
        /*0004*/ 	.word	0x00000082


	//----- nvinfo : EIATTR_KPARAM_INFO
	.align		4
.L_21:
        /*0008*/ 	.byte	0x04, 0x17
        /*000a*/ 	.short	(.L_23 - .L_22)
.L_22:
        /*000c*/ 	.word	0x00000000
        /*0010*/ 	.short	0x0000
        /*0012*/ 	.short	0x0070
        /*0014*/ 	.byte	0x00, 0xf0, 0x01, 0x10


	//----- nvinfo : EIATTR_SPARSE_MMA_MASK
	.align		4
.L_23:
        /*0018*/ 	.byte	0x03, 0x50
        /*001a*/ 	.short	0x0000


	//----- nvinfo : EIATTR_MAXREG_COUNT
	.align		4
        /*001c*/ 	.byte	0x03, 0x1b
        /*001e*/ 	.short	0x00a8


	//----- nvinfo : EIATTR_NUM_BARRIERS
	.align		4
        /*0020*/ 	.byte	0x02, 0x4c
        /*0022*/ 	.byte	0x01
	.zero		1


	//----- nvinfo : EIATTR_EXTERNS
	.align		4
        /*0024*/ 	.byte	0x04, 0x0f
        /*0026*/ 	.short	(.L_25 - .L_24)


	//   ....[0]....
	.align		4
.L_24:
        /*0028*/ 	.word	index@(__assertfail)


	//----- nvinfo : EIATTR_ANNOTATIONS
	.align		4
.L_25:
        /*002c*/ 	.byte	0x04, 0x55
        /*002e*/ 	.short	(.L_27 - .L_26)


	//   ....[0]....
.L_26:
        /*0030*/ 	.word	0x00000001
        /*0034*/ 	.byte	0x80, 0x11, 0x00, 0x00, 0x01, 0x00, 0x00, 0x00, 0xa0, 0x18, 0x00, 0x00, 0x01, 0x00, 0x00, 0x00
        /*0044*/ 	.byte	0x20, 0x41, 0x00, 0x00, 0x01, 0x00, 0x00, 0x00, 0xc0, 0x4c, 0x00, 0x00


	//----- nvinfo : EIATTR_MERCURY_ISA_VERSION
	.align		4
.L_27:
        /*0050*/ 	.byte	0x03, 0x5f
        /*0052*/ 	.short	0x0101


	//----- nvinfo : EIATTR_INT_WARP_WIDE_INSTR_OFFSETS
	.align		4
        /*0054*/ 	.byte	0x04, 0x31
        /*0056*/ 	.short	(.L_29 - .L_28)


	//   ....[0]....
.L_28:
        /*0058*/ 	.word	0x00000aa0


	//   ....[1]....
        /*005c*/ 	.word	0x00000ac0


	//   ....[2]....
        /*0060*/ 	.word	0x00000b40


	//   ....[3]....
        /*0064*/ 	.word	0x00000b50


	//   ....[4]....
        /*0068*/ 	.word	0x00000b60


	//   ....[5]....
        /*006c*/ 	.word	0x00000b80


	//   ....[6]....
        /*0070*/ 	.word	0x00000c10


	//   ....[7]....
        /*0074*/ 	.word	0x00000c30


	//----- nvinfo : EIATTR_COOP_GROUP_MASK_REGIDS
	.align		4
.L_29:
        /*0078*/ 	.byte	0x04, 0x29
        /*007a*/ 	.short	(.L_31 - .L_30)


	//   ....[0]....
.L_30:
        /*007c*/ 	.word	0xffffffff


	//   ....[1]....
        /*0080*/ 	.word	0xffffffff


	//   ....[2]....
        /*0084*/ 	.word	0xffffffff


	//   ....[3]....
        /*0088*/ 	.word	0xffffffff


	//   ....[4]....
        /*008c*/ 	.word	0xffffffff


	//   ....[5]....
        /*0090*/ 	.word	0xffffffff


	//----- nvinfo : EIATTR_COOP_GROUP_INSTR_OFFSETS
	.align		4
.L_31:
        /*0094*/ 	.byte	0x04, 0x28
        /*0096*/ 	.short	(.L_33 - .L_32)


	//   ....[0]....
.L_32:
        /*0098*/ 	.word	0x00000070


	//   ....[1]....
        /*009c*/ 	.word	0x00000080


	//   ....[2]....
        /*00a0*/ 	.word	0x00000140


	//   ....[3]....
        /*00a4*/ 	.word	0x00000980


	//   ....[4]....
        /*00a8*/ 	.word	0x000009c0


	//   ....[5]....
        /*00ac*/ 	.word	0x00000a00


	//----- nvinfo : EIATTR_REG_RECONFIG
	.align		4
.L_33:
        /*00b0*/ 	.byte	0x01, 0x54
	.zero		2


	//----- nvinfo : EIATTR_SYSCALL_OFFSETS
	.align		4
        /*00b4*/ 	.byte	0x04, 0x46
        /*00b6*/ 	.short	(.L_35 - .L_34)


	//   ....[0]....
.L_34:
        /*00b8*/ 	.word	0x00001d90


	//----- nvinfo : EIATTR_MBARRIER_INSTR_OFFSETS
	.align		4
.L_35:
        /*00bc*/ 	.byte	0x04, 0x39
        /*00be*/ 	.short	(.L_37 - .L_36)


	//   ....[0]....
.L_36:
        /*00c0*/ 	.word	0x00000260
        /*00c4*/ 	.word	0x000000ff
        /*00c8*/ 	.word	0x00000000
        /*00cc*/ 	.short	0x0100
        /*00ce*/ 	.byte	0x08
	.zero		1


	//   ....[1]....
        /*00d0*/ 	.word	0x00000270
        /*00d4*/ 	.word	0x000000ff
        /*00d8*/ 	.word	0x000001c0
        /*00dc*/ 	.short	0x0100
        /*00de*/ 	.byte	0x08
	.zero		1


	//   ....[2]....
        /*00e0*/ 	.word	0x00000280
        /*00e4*/ 	.word	0x000000ff
        /*00e8*/ 	.word	0x00000008
        /*00ec*/ 	.short	0x0100
        /*00ee*/ 	.byte	0x08
	.zero		1


	//   ....[3]....
        /*00f0*/ 	.word	0x00000290
        /*00f4*/ 	.word	0x000000ff
        /*00f8*/ 	.word	0x000001c8
        /*00fc*/ 	.short	0x0100
        /*00fe*/ 	.byte	0x08
	.zero		1


	//   ....[4]....
        /*0100*/ 	.word	0x000002a0
        /*0104*/ 	.word	0x000000ff
        /*0108*/ 	.word	0x00000010
        /*010c*/ 	.short	0x0100
        /*010e*/ 	.byte	0x08
	.zero		1


	//   ....[5]....
        /*0110*/ 	.word	0x000002b0
        /*0114*/ 	.word	0x000000ff
        /*0118*/ 	.word	0x000001d0
        /*011c*/ 	.short	0x0100
        /*011e*/ 	.byte	0x08
	.zero		1


	//   ....[6]....
        /*0120*/ 	.word	0x000002c0
        /*0124*/ 	.word	0x000000ff
        /*0128*/ 	.word	0x00000018
        /*012c*/ 	.short	0x0100
        /*012e*/ 	.byte	0x08
	.zero		1


	//   ....[7]....
        /*0130*/ 	.word	0x000002d0
        /*0134*/ 	.word	0x000000ff
        /*0138*/ 	.word	0x000001d8
        /*013c*/ 	.short	0x0100
        /*013e*/ 	.byte	0x08
	.zero		1


	//   ....[8]....
        /*0140*/ 	.word	0x000002e0
        /*0144*/ 	.word	0x000000ff
        /*0148*/ 	.word	0x00000020
        /*014c*/ 	.short	0x0100
        /*014e*/ 	.byte	0x08
	.zero		1


	//   ....[9]....
        /*0150*/ 	.word	0x000002f0
        /*0154*/ 	.word	0x000000ff
        /*0158*/ 	.word	0x000001e0
        /*015c*/ 	.short	0x0100
        /*015e*/ 	.byte	0x08
	.zero		1


	//   ....[10]....
        /*0160*/ 	.word	0x00000300
        /*0164*/ 	.word	0x000000ff
        /*0168*/ 	.word	0x00000028
        /*016c*/ 	.short	0x0100
        /*016e*/ 	.byte	0x08
	.zero		1


	//   ....[11]....
        /*0170*/ 	.word	0x00000310
        /*0174*/ 	.word	0x000000ff
        /*0178*/ 	.word	0x000001e8
        /*017c*/ 	.short	0x0100
        /*017e*/ 	.byte	0x08
	.zero		1


	//   ....[12]....
        /*0180*/ 	.word	0x00000320
        /*0184*/ 	.word	0x000000ff
        /*0188*/ 	.word	0x00000030
        /*018c*/ 	.short	0x0100
        /*018e*/ 	.byte	0x08
	.zero		1


	//   ....[13]....
        /*0190*/ 	.word	0x00000330
        /*0194*/ 	.word	0x000000ff
        /*0198*/ 	.word	0x000001f0
        /*019c*/ 	.short	0x0100
        /*019e*/ 	.byte	0x08
	.zero		1


	//   ....[14]....
        /*01a0*/ 	.word	0x00000340
        /*01a4*/ 	.word	0x000000ff
        /*01a8*/ 	.word	0x00000038
        /*01ac*/ 	.short	0x0100
        /*01ae*/ 	.byte	0x08
	.zero		1


	//   ....[15]....
        /*01b0*/ 	.word	0x00000350
        /*01b4*/ 	.word	0x000000ff
        /*01b8*/ 	.word	0x000001f8
        /*01bc*/ 	.short	0x0100
        /*01be*/ 	.byte	0x08
	.zero		1


	//   ....[16]....
        /*01c0*/ 	.word	0x00000360
        /*01c4*/ 	.word	0x000000ff
        /*01c8*/ 	.word	0x00000040
        /*01cc*/ 	.short	0x0100
        /*01ce*/ 	.byte	0x08
	.zero		1


	//   ....[17]....
        /*01d0*/ 	.word	0x00000370
        /*01d4*/ 	.word	0x000000ff
        /*01d8*/ 	.word	0x00000200
        /*01dc*/ 	.short	0x0100
        /*01de*/ 	.byte	0x08
	.zero		1


	//   ....[18]....
        /*01e0*/ 	.word	0x00000380
        /*01e4*/ 	.word	0x000000ff
        /*01e8*/ 	.word	0x00000048
        /*01ec*/ 	.short	0x0100
        /*01ee*/ 	.byte	0x08
	.zero		1


	//   ....[19]....
        /*01f0*/ 	.word	0x00000390
        /*01f4*/ 	.word	0x000000ff
        /*01f8*/ 	.word	0x00000208
        /*01fc*/ 	.short	0x0100
        /*01fe*/ 	.byte	0x08
	.zero		1


	//   ....[20]....
        /*0200*/ 	.word	0x000003a0
        /*0204*/ 	.word	0x000000ff
        /*0208*/ 	.word	0x00000050
        /*020c*/ 	.short	0x0100
        /*020e*/ 	.byte	0x08
	.zero		1


	//   ....[21]....
        /*0210*/ 	.word	0x000003b0
        /*0214*/ 	.word	0x000000ff
        /*0218*/ 	.word	0x00000210
        /*021c*/ 	.short	0x0100
        /*021e*/ 	.byte	0x08
	.zero		1


	//   ....[22]....
        /*0220*/ 	.word	0x000003c0
        /*0224*/ 	.word	0x000000ff
        /*0228*/ 	.word	0x00000058
        /*022c*/ 	.short	0x0100
        /*022e*/ 	.byte	0x08
	.zero		1


	//   ....[23]....
        /*0230*/ 	.word	0x000003d0
        /*0234*/ 	.word	0x000000ff
        /*0238*/ 	.word	0x00000218
        /*023c*/ 	.short	0x0100
        /*023e*/ 	.byte	0x08
	.zero		1


	//   ....[24]....
        /*0240*/ 	.word	0x000003e0
        /*0244*/ 	.word	0x000000ff
        /*0248*/ 	.word	0x00000060
        /*024c*/ 	.short	0x0100
        /*024e*/ 	.byte	0x08
	.zero		1


	//   ....[25]....
        /*0250*/ 	.word	0x000003f0
        /*0254*/ 	.word	0x000000ff
        /*0258*/ 	.word	0x00000220
        /*025c*/ 	.short	0x0100
        /*025e*/ 	.byte	0x08
	.zero		1


	//   ....[26]....
        /*0260*/ 	.word	0x00000400
        /*0264*/ 	.word	0x000000ff
        /*0268*/ 	.word	0x00000068
        /*026c*/ 	.short	0x0100
        /*026e*/ 	.byte	0x08
	.zero		1


	//   ....[27]....
        /*0270*/ 	.word	0x00000410
        /*0274*/ 	.word	0x000000ff
        /*0278*/ 	.word	0x00000228
        /*027c*/ 	.short	0x0100
        /*027e*/ 	.byte	0x08
	.zero		1


	//   ....[28]....
        /*0280*/ 	.word	0x00000420
        /*0284*/ 	.word	0x000000ff
        /*0288*/ 	.word	0x00000070
        /*028c*/ 	.short	0x0100
        /*028e*/ 	.byte	0x08
	.zero		1


	//   ....[29]....
        /*0290*/ 	.word	0x00000430
        /*0294*/ 	.word	0x000000ff
        /*0298*/ 	.word	0x00000230
        /*029c*/ 	.short	0x0100
        /*029e*/ 	.byte	0x08
	.zero		1


	//   ....[30]....
        /*02a0*/ 	.word	0x00000440
        /*02a4*/ 	.word	0x000000ff
        /*02a8*/ 	.word	0x00000078
        /*02ac*/ 	.short	0x0100
        /*02ae*/ 	.byte	0x08
	.zero		1


	//   ....[31]....
        /*02b0*/ 	.word	0x00000450
        /*02b4*/ 	.word	0x000000ff
        /*02b8*/ 	.word	0x00000238
        /*02bc*/ 	.short	0x0100
        /*02be*/ 	.byte	0x08
	.zero		1


	//   ....[32]....
        /*02c0*/ 	.word	0x00000460
        /*02c4*/ 	.word	0x000000ff
        /*02c8*/ 	.word	0x00000080
        /*02cc*/ 	.short	0x0100
        /*02ce*/ 	.byte	0x08
	.zero		1


	//   ....[33]....
        /*02d0*/ 	.word	0x00000470
        /*02d4*/ 	.word	0x000000ff
        /*02d8*/ 	.word	0x00000240
        /*02dc*/ 	.short	0x0100
        /*02de*/ 	.byte	0x08
	.zero		1


	//   ....[34]....
        /*02e0*/ 	.word	0x00000480
        /*02e4*/ 	.word	0x000000ff
        /*02e8*/ 	.word	0x00000088
        /*02ec*/ 	.short	0x0100
        /*02ee*/ 	.byte	0x08
	.zero		1


	//   ....[35]....
        /*02f0*/ 	.word	0x00000490
        /*02f4*/ 	.word	0x000000ff
        /*02f8*/ 	.word	0x00000248
        /*02fc*/ 	.short	0x0100
        /*02fe*/ 	.byte	0x08
	.zero		1


	//   ....[36]....
        /*0300*/ 	.word	0x000004a0
        /*0304*/ 	.word	0x000000ff
        /*0308*/ 	.word	0x00000090
        /*030c*/ 	.short	0x0100
        /*030e*/ 	.byte	0x08
	.zero		1


	//   ....[37]....
        /*0310*/ 	.word	0x000004b0
        /*0314*/ 	.word	0x000000ff
        /*0318*/ 	.word	0x00000250
        /*031c*/ 	.short	0x0100
        /*031e*/ 	.byte	0x08
	.zero		1


	//   ....[38]....
        /*0320*/ 	.word	0x000004c0
        /*0324*/ 	.word	0x000000ff
        /*0328*/ 	.word	0x00000098
        /*032c*/ 	.short	0x0100
        /*032e*/ 	.byte	0x08
	.zero		1


	//   ....[39]....
        /*0330*/ 	.word	0x000004d0
        /*0334*/ 	.word	0x000000ff
        /*0338*/ 	.word	0x00000258
        /*033c*/ 	.short	0x0100
        /*033e*/ 	.byte	0x08
	.zero		1


	//   ....[40]....
        /*0340*/ 	.word	0x000004e0
        /*0344*/ 	.word	0x000000ff
        /*0348*/ 	.word	0x000000a0
        /*034c*/ 	.short	0x0100
        /*034e*/ 	.byte	0x08
	.zero		1


	//   ....[41]....
        /*0350*/ 	.word	0x000004f0
        /*0354*/ 	.word	0x000000ff
        /*0358*/ 	.word	0x00000260
        /*035c*/ 	.short	0x0100
        /*035e*/ 	.byte	0x08
	.zero		1


	//   ....[42]....
        /*0360*/ 	.word	0x00000500
        /*0364*/ 	.word	0x000000ff
        /*0368*/ 	.word	0x000000a8
        /*036c*/ 	.short	0x0100
        /*036e*/ 	.byte	0x08
	.zero		1


	//   ....[43]....
        /*0370*/ 	.word	0x00000510
        /*0374*/ 	.word	0x000000ff
        /*0378*/ 	.word	0x00000268
        /*037c*/ 	.short	0x0100
        /*037e*/ 	.byte	0x08
	.zero		1


	//   ....[44]....
        /*0380*/ 	.word	0x00000520
        /*0384*/ 	.word	0x000000ff
        /*0388*/ 	.word	0x000000b0
        /*038c*/ 	.short	0x0100
        /*038e*/ 	.byte	0x08
	.zero		1


	//   ....[45]....
        /*0390*/ 	.word	0x00000530
        /*0394*/ 	.word	0x000000ff
        /*0398*/ 	.word	0x00000270
        /*039c*/ 	.short	0x0100
        /*039e*/ 	.byte	0x08
	.zero		1


	//   ....[46]....
        /*03a0*/ 	.word	0x00000540
        /*03a4*/ 	.word	0x000000ff
        /*03a8*/ 	.word	0x000000b8
        /*03ac*/ 	.short	0x0100
        /*03ae*/ 	.byte	0x08
	.zero		1


	//   ....[47]....
        /*03b0*/ 	.word	0x00000550
        /*03b4*/ 	.word	0x000000ff
        /*03b8*/ 	.word	0x00000278
        /*03bc*/ 	.short	0x0100
        /*03be*/ 	.byte	0x08
	.zero		1


	//   ....[48]....
        /*03c0*/ 	.word	0x00000560
        /*03c4*/ 	.word	0x000000ff
        /*03c8*/ 	.word	0x000000c0
        /*03cc*/ 	.short	0x0100
        /*03ce*/ 	.byte	0x08
	.zero		1


	//   ....[49]....
        /*03d0*/ 	.word	0x00000570
        /*03d4*/ 	.word	0x000000ff
        /*03d8*/ 	.word	0x00000280
        /*03dc*/ 	.short	0x0100
        /*03de*/ 	.byte	0x08
	.zero		1


	//   ....[50]....
        /*03e0*/ 	.word	0x00000580
        /*03e4*/ 	.word	0x000000ff
        /*03e8*/ 	.word	0x000000c8
        /*03ec*/ 	.short	0x0100
        /*03ee*/ 	.byte	0x08
	.zero		1


	//   ....[51]....
        /*03f0*/ 	.word	0x00000590
        /*03f4*/ 	.word	0x000000ff
        /*03f8*/ 	.word	0x00000288
        /*03fc*/ 	.short	0x0100
        /*03fe*/ 	.byte	0x08
	.zero		1


	//   ....[52]....
        /*0400*/ 	.word	0x000005a0
        /*0404*/ 	.word	0x000000ff
        /*0408*/ 	.word	0x000000d0
        /*040c*/ 	.short	0x0100
        /*040e*/ 	.byte	0x08
	.zero		1


	//   ....[53]....
        /*0410*/ 	.word	0x000005b0
        /*0414*/ 	.word	0x000000ff
        /*0418*/ 	.word	0x00000290
        /*041c*/ 	.short	0x0100
        /*041e*/ 	.byte	0x08
	.zero		1


	//   ....[54]....
        /*0420*/ 	.word	0x000005c0
        /*0424*/ 	.word	0x000000ff
        /*0428*/ 	.word	0x000000d8
        /*042c*/ 	.short	0x0100
        /*042e*/ 	.byte	0x08
	.zero		1


	//   ....[55]....
        /*0430*/ 	.word	0x000005d0
        /*0434*/ 	.word	0x000000ff
        /*0438*/ 	.word	0x00000298
        /*043c*/ 	.short	0x0100
        /*043e*/ 	.byte	0x08
	.zero		1


	//   ....[56]....
        /*0440*/ 	.word	0x000005e0
        /*0444*/ 	.word	0x000000ff
        /*0448*/ 	.word	0x000000e0
        /*044c*/ 	.short	0x0100
        /*044e*/ 	.byte	0x08
	.zero		1


	//   ....[57]....
        /*0450*/ 	.word	0x000005f0
        /*0454*/ 	.word	0x000000ff
        /*0458*/ 	.word	0x000002a0
        /*045c*/ 	.short	0x0100
        /*045e*/ 	.byte	0x08
	.zero		1


	//   ....[58]....
        /*0460*/ 	.word	0x00000600
        /*0464*/ 	.word	0x000000ff
        /*0468*/ 	.word	0x000000e8
        /*046c*/ 	.short	0x0100
        /*046e*/ 	.byte	0x08
	.zero		1


	//   ....[59]....
        /*0470*/ 	.word	0x00000610
        /*0474*/ 	.word	0x000000ff
        /*0478*/ 	.word	0x000002a8
        /*047c*/ 	.short	0x0100
        /*047e*/ 	.byte	0x08
	.zero		1


	//   ....[60]....
        /*0480*/ 	.word	0x00000620
        /*0484*/ 	.word	0x000000ff
        /*0488*/ 	.word	0x000000f0
        /*048c*/ 	.short	0x0100
        /*048e*/ 	.byte	0x08
	.zero		1


	//   ....[61]....
        /*0490*/ 	.word	0x00000630
        /*0494*/ 	.word	0x000000ff
        /*0498*/ 	.word	0x000002b0
        /*049c*/ 	.short	0x0100
        /*049e*/ 	.byte	0x08
	.zero		1


	//   ....[62]....
        /*04a0*/ 	.word	0x00000640
        /*04a4*/ 	.word	0x000000ff
        /*04a8*/ 	.word	0x000000f8
        /*04ac*/ 	.short	0x0100
        /*04ae*/ 	.byte	0x08
	.zero		1


	//   ....[63]....
        /*04b0*/ 	.word	0x00000650
        /*04b4*/ 	.word	0x000000ff
        /*04b8*/ 	.word	0x000002b8
        /*04bc*/ 	.short	0x0100
        /*04be*/ 	.byte	0x08
	.zero		1


	//   ....[64]....
        /*04c0*/ 	.word	0x00000660
        /*04c4*/ 	.word	0x000000ff
        /*04c8*/ 	.word	0x00000100
        /*04cc*/ 	.short	0x0100
        /*04ce*/ 	.byte	0x08
	.zero		1


	//   ....[65]....
        /*04d0*/ 	.word	0x00000670
        /*04d4*/ 	.word	0x000000ff
        /*04d8*/ 	.word	0x000002c0
        /*04dc*/ 	.short	0x0100
        /*04de*/ 	.byte	0x08
	.zero		1


	//   ....[66]....
        /*04e0*/ 	.word	0x00000680
        /*04e4*/ 	.word	0x000000ff
        /*04e8*/ 	.word	0x00000108
        /*04ec*/ 	.short	0x0100
        /*04ee*/ 	.byte	0x08
	.zero		1


	//   ....[67]....
        /*04f0*/ 	.word	0x00000690
        /*04f4*/ 	.word	0x000000ff
        /*04f8*/ 	.word	0x000002c8
        /*04fc*/ 	.short	0x0100
        /*04fe*/ 	.byte	0x08
	.zero		1


	//   ....[68]....
        /*0500*/ 	.word	0x000006a0
        /*0504*/ 	.word	0x000000ff
        /*0508*/ 	.word	0x00000110
        /*050c*/ 	.short	0x0100
        /*050e*/ 	.byte	0x08
	.zero		1


	//   ....[69]....
        /*0510*/ 	.word	0x000006b0
        /*0514*/ 	.word	0x000000ff
        /*0518*/ 	.word	0x000002d0
        /*051c*/ 	.short	0x0100
        /*051e*/ 	.byte	0x08
	.zero		1


	//   ....[70]....
        /*0520*/ 	.word	0x000006c0
        /*0524*/ 	.word	0x000000ff
        /*0528*/ 	.word	0x00000118
        /*052c*/ 	.short	0x0100
        /*052e*/ 	.byte	0x08
	.zero		1


	//   ....[71]....
        /*0530*/ 	.word	0x000006d0
        /*0534*/ 	.word	0x000000ff
        /*0538*/ 	.word	0x000002d8
        /*053c*/ 	.short	0x0100
        /*053e*/ 	.byte	0x08
	.zero		1


	//   ....[72]....
        /*0540*/ 	.word	0x000006e0
        /*0544*/ 	.word	0x000000ff
        /*0548*/ 	.word	0x00000120
        /*054c*/ 	.short	0x0100
        /*054e*/ 	.byte	0x08
	.zero		1


	//   ....[73]....
        /*0550*/ 	.word	0x000006f0
        /*0554*/ 	.word	0x000000ff
        /*0558*/ 	.word	0x000002e0
        /*055c*/ 	.short	0x0100
        /*055e*/ 	.byte	0x08
	.zero		1


	//   ....[74]....
        /*0560*/ 	.word	0x00000700
        /*0564*/ 	.word	0x000000ff
        /*0568*/ 	.word	0x00000128
        /*056c*/ 	.short	0x0100
        /*056e*/ 	.byte	0x08
	.zero		1


	//   ....[75]....
        /*0570*/ 	.word	0x00000710
        /*0574*/ 	.word	0x000000ff
        /*0578*/ 	.word	0x000002e8
        /*057c*/ 	.short	0x0100
        /*057e*/ 	.byte	0x08
	.zero		1


	//   ....[76]....
        /*0580*/ 	.word	0x00000720
        /*0584*/ 	.word	0x000000ff
        /*0588*/ 	.word	0x00000130
        /*058c*/ 	.short	0x0100
        /*058e*/ 	.byte	0x08
	.zero		1


	//   ....[77]....
        /*0590*/ 	.word	0x00000730
        /*0594*/ 	.word	0x000000ff
        /*0598*/ 	.word	0x000002f0
        /*059c*/ 	.short	0x0100
        /*059e*/ 	.byte	0x08
	.zero		1


	//   ....[78]....
        /*05a0*/ 	.word	0x00000740
        /*05a4*/ 	.word	0x000000ff
        /*05a8*/ 	.word	0x00000138
        /*05ac*/ 	.short	0x0100
        /*05ae*/ 	.byte	0x08
	.zero		1


	//   ....[79]....
        /*05b0*/ 	.word	0x00000750
        /*05b4*/ 	.word	0x000000ff
        /*05b8*/ 	.word	0x000002f8
        /*05bc*/ 	.short	0x0100
        /*05be*/ 	.byte	0x08
	.zero		1


	//   ....[80]....
        /*05c0*/ 	.word	0x00000760
        /*05c4*/ 	.word	0x000000ff
        /*05c8*/ 	.word	0x00000140
        /*05cc*/ 	.short	0x0100
        /*05ce*/ 	.byte	0x08
	.zero		1


	//   ....[81]....
        /*05d0*/ 	.word	0x00000770
        /*05d4*/ 	.word	0x000000ff
        /*05d8*/ 	.word	0x00000300
        /*05dc*/ 	.short	0x0100
        /*05de*/ 	.byte	0x08
	.zero		1


	//   ....[82]....
        /*05e0*/ 	.word	0x00000780
        /*05e4*/ 	.word	0x000000ff
        /*05e8*/ 	.word	0x00000148
        /*05ec*/ 	.short	0x0100
        /*05ee*/ 	.byte	0x08
	.zero		1


	//   ....[83]....
        /*05f0*/ 	.word	0x00000790
        /*05f4*/ 	.word	0x000000ff
        /*05f8*/ 	.word	0x00000308
        /*05fc*/ 	.short	0x0100
        /*05fe*/ 	.byte	0x08
	.zero		1


	//   ....[84]....
        /*0600*/ 	.word	0x000007a0
        /*0604*/ 	.word	0x000000ff
        /*0608*/ 	.word	0x00000150
        /*060c*/ 	.short	0x0100
        /*060e*/ 	.byte	0x08
	.zero		1


	//   ....[85]....
        /*0610*/ 	.word	0x000007b0
        /*0614*/ 	.word	0x000000ff
        /*0618*/ 	.word	0x00000310
        /*061c*/ 	.short	0x0100
        /*061e*/ 	.byte	0x08
	.zero		1


	//   ....[86]....
        /*0620*/ 	.word	0x000007c0
        /*0624*/ 	.word	0x000000ff
        /*0628*/ 	.word	0x00000158
        /*062c*/ 	.short	0x0100
        /*062e*/ 	.byte	0x08
	.zero		1


	//   ....[87]....
        /*0630*/ 	.word	0x000007d0
        /*0634*/ 	.word	0x000000ff
        /*0638*/ 	.word	0x00000318
        /*063c*/ 	.short	0x0100
        /*063e*/ 	.byte	0x08
	.zero		1


	//   ....[88]....
        /*0640*/ 	.word	0x000007e0
        /*0644*/ 	.word	0x000000ff
        /*0648*/ 	.word	0x00000160
        /*064c*/ 	.short	0x0100
        /*064e*/ 	.byte	0x08
	.zero		1


	//   ....[89]....
        /*0650*/ 	.word	0x000007f0
        /*0654*/ 	.word	0x000000ff
        /*0658*/ 	.word	0x00000320
        /*065c*/ 	.short	0x0100
        /*065e*/ 	.byte	0x08
	.zero		1


	//   ....[90]....
        /*0660*/ 	.word	0x00000800
        /*0664*/ 	.word	0x000000ff
        /*0668*/ 	.word	0x00000168
        /*066c*/ 	.short	0x0100
        /*066e*/ 	.byte	0x08
	.zero		1


	//   ....[91]....
        /*0670*/ 	.word	0x00000810
        /*0674*/ 	.word	0x000000ff
        /*0678*/ 	.word	0x00000328
        /*067c*/ 	.short	0x0100
        /*067e*/ 	.byte	0x08
	.zero		1


	//   ....[92]....
        /*0680*/ 	.word	0x00000820
        /*0684*/ 	.word	0x000000ff
        /*0688*/ 	.word	0x00000170
        /*068c*/ 	.short	0x0100
        /*068e*/ 	.byte	0x08
	.zero		1


	//   ....[93]....
        /*0690*/ 	.word	0x00000830
        /*0694*/ 	.word	0x000000ff
        /*0698*/ 	.word	0x00000330
        /*069c*/ 	.short	0x0100
        /*069e*/ 	.byte	0x08
	.zero		1


	//   ....[94]....
        /*06a0*/ 	.word	0x00000840
        /*06a4*/ 	.word	0x000000ff
        /*06a8*/ 	.word	0x00000178
        /*06ac*/ 	.short	0x0100
        /*06ae*/ 	.byte	0x08
	.zero		1


	//   ....[95]....
        /*06b0*/ 	.word	0x00000850
        /*06b4*/ 	.word	0x000000ff
        /*06b8*/ 	.word	0x00000338
        /*06bc*/ 	.short	0x0100
        /*06be*/ 	.byte	0x08
	.zero		1


	//   ....[96]....
        /*06c0*/ 	.word	0x00000860
        /*06c4*/ 	.word	0x000000ff
        /*06c8*/ 	.word	0x00000180
        /*06cc*/ 	.short	0x0100
        /*06ce*/ 	.byte	0x08
	.zero		1


	//   ....[97]....
        /*06d0*/ 	.word	0x00000870
        /*06d4*/ 	.word	0x000000ff
        /*06d8*/ 	.word	0x00000340
        /*06dc*/ 	.short	0x0100
        /*06de*/ 	.byte	0x08
	.zero		1


	//   ....[98]....
        /*06e0*/ 	.word	0x00000880
        /*06e4*/ 	.word	0x000000ff
        /*06e8*/ 	.word	0x00000188
        /*06ec*/ 	.short	0x0100
        /*06ee*/ 	.byte	0x08
	.zero		1


	//   ....[99]....
        /*06f0*/ 	.word	0x00000890
        /*06f4*/ 	.word	0x000000ff
        /*06f8*/ 	.word	0x00000348
        /*06fc*/ 	.short	0x0100
        /*06fe*/ 	.byte	0x08
	.zero		1


	//   ....[100]....
        /*0700*/ 	.word	0x000008a0
        /*0704*/ 	.word	0x000000ff
        /*0708*/ 	.word	0x00000190
        /*070c*/ 	.short	0x0100
        /*070e*/ 	.byte	0x08
	.zero		1


	//   ....[101]....
        /*0710*/ 	.word	0x000008b0
        /*0714*/ 	.word	0x000000ff
        /*0718*/ 	.word	0x00000350
        /*071c*/ 	.short	0x0100
        /*071e*/ 	.byte	0x08
	.zero		1


	//   ....[102]....
        /*0720*/ 	.word	0x000008c0
        /*0724*/ 	.word	0x000000ff
        /*0728*/ 	.word	0x00000198
        /*072c*/ 	.short	0x0100
        /*072e*/ 	.byte	0x08
	.zero		1


	//   ....[103]....
        /*0730*/ 	.word	0x000008d0
        /*0734*/ 	.word	0x000000ff
        /*0738*/ 	.word	0x00000358
        /*073c*/ 	.short	0x0100
        /*073e*/ 	.byte	0x08
	.zero		1


	//   ....[104]....
        /*0740*/ 	.word	0x000008e0
        /*0744*/ 	.word	0x000000ff
        /*0748*/ 	.word	0x000001a0
        /*074c*/ 	.short	0x0100
        /*074e*/ 	.byte	0x08
	.zero		1


	//   ....[105]....
        /*0750*/ 	.word	0x000008f0
        /*0754*/ 	.word	0x000000ff
        /*0758*/ 	.word	0x00000360
        /*075c*/ 	.short	0x0100
        /*075e*/ 	.byte	0x08
	.zero		1


	//   ....[106]....
        /*0760*/ 	.word	0x00000900
        /*0764*/ 	.word	0x000000ff
        /*0768*/ 	.word	0x000001a8
        /*076c*/ 	.short	0x0100
        /*076e*/ 	.byte	0x08
	.zero		1


	//   ....[107]....
        /*0770*/ 	.word	0x00000910
        /*0774*/ 	.word	0x000000ff
        /*0778*/ 	.word	0x00000368
        /*077c*/ 	.short	0x0100
        /*077e*/ 	.byte	0x08
	.zero		1


	//   ....[108]....
        /*0780*/ 	.word	0x00000920
        /*0784*/ 	.word	0x000000ff
        /*0788*/ 	.word	0x000001b0
        /*078c*/ 	.short	0x0100
        /*078e*/ 	.byte	0x08
	.zero		1


	//   ....[109]....
        /*0790*/ 	.word	0x00000930
        /*0794*/ 	.word	0x000000ff
        /*0798*/ 	.word	0x00000370
        /*079c*/ 	.short	0x0100
        /*079e*/ 	.byte	0x08
	.zero		1


	//   ....[110]....
        /*07a0*/ 	.word	0x00000940
        /*07a4*/ 	.word	0x000000ff
        /*07a8*/ 	.word	0x000001b8
        /*07ac*/ 	.short	0x0100
        /*07ae*/ 	.byte	0x08
	.zero		1


	//   ....[111]....
        /*07b0*/ 	.word	0x00000950
        /*07b4*/ 	.word	0x000000ff
        /*07b8*/ 	.word	0x00000378
        /*07bc*/ 	.short	0x0100
        /*07be*/ 	.byte	0x08
	.zero		1


	//   ....[112]....
        /*07c0*/ 	.word	0x00000c70
        /*07c4*/ 	.word	0x000000ff
        /*07c8*/ 	.word	0x000003b0
        /*07cc*/ 	.short	0x0100
        /*07ce*/ 	.byte	0x08
	.zero		1


	//   ....[113]....
        /*07d0*/ 	.word	0x00000ce0
        /*07d4*/ 	.word	0x000000ff
        /*07d8*/ 	.word	0x000003b8
        /*07dc*/ 	.short	0x0100
        /*07de*/ 	.byte	0x08
	.zero		1


	//   ....[114]....
        /*07e0*/ 	.word	0x00000d00
        /*07e4*/ 	.word	0x000000ff
        /*07e8*/ 	.word	0x00000390
        /*07ec*/ 	.short	0x0100
        /*07ee*/ 	.byte	0x09
	.zero		1


	//   ....[115]....
        /*07f0*/ 	.word	0x00000d10
        /*07f4*/ 	.word	0x000000ff
        /*07f8*/ 	.word	0x00000398
        /*07fc*/ 	.short	0x0100
        /*07fe*/ 	.byte	0x09
	.zero		1


	//   ....[116]....
        /*0800*/ 	.word	0x00000d20
        /*0804*/ 	.word	0x000000ff
        /*0808*/ 	.word	0x000003a0
        /*080c*/ 	.short	0x0100
        /*080e*/ 	.byte	0x09
	.zero		1


	//   ....[117]....
        /*0810*/ 	.word	0x00000d30
        /*0814*/ 	.word	0x000000ff
        /*0818*/ 	.word	0x000003a8
        /*081c*/ 	.short	0x0100
        /*081e*/ 	.byte	0x09
	.zero		1


	//   ....[118]....
        /*0820*/ 	.word	0x00001c50
        /*0824*/ 	.word	0x000000ff
        /*0828*/ 	.word	0xfffffff8
        /*082c*/ 	.short	0x010a
        /*082e*/ 	.byte	0x2c
	.zero		1


	//   ....[119]....
        /*0830*/ 	.word	0x00001e10
        /*0834*/ 	.word	0x00000003
        /*0838*/ 	.word	0x00000000
        /*083c*/ 	.short	0x010a
        /*083e*/ 	.byte	0x3f
	.zero		1


	//   ....[120]....
        /*0840*/ 	.word	0x00001e50
        /*0844*/ 	.word	0x00000003
        /*0848*/ 	.word	0x00000000
        /*084c*/ 	.short	0x010a
        /*084e*/ 	.byte	0x3f
	.zero		1


	//   ....[121]....
        /*0850*/ 	.word	0x00001fe0
        /*0854*/ 	.word	0x000000ff
        /*0858*/ 	.word	0x00000000
        /*085c*/ 	.short	0x010a
        /*085e*/ 	.byte	0x04
	.zero		1


	//   ....[122]....
        /*0860*/ 	.word	0x00002020
        /*0864*/ 	.word	0x000000ff
        /*0868*/ 	.word	0x00000000
        /*086c*/ 	.short	0x010a
        /*086e*/ 	.byte	0x04
	.zero		1


	//   ....[123]....
        /*0870*/ 	.word	0x00002110
        /*0874*/ 	.word	0x000000ff
        /*0878*/ 	.word	0x00000000
        /*087c*/ 	.short	0x0101
        /*087e*/ 	.byte	0x04
	.zero		1


	//   ....[124]....
        /*0880*/ 	.word	0x00002210
        /*0884*/ 	.word	0x00000003
        /*0888*/ 	.word	0x00000000
        /*088c*/ 	.short	0x0101
        /*088e*/ 	.byte	0x30
	.zero		1


	//   ....[125]....
        /*0890*/ 	.word	0x000022e0
        /*0894*/ 	.word	0x000000ff
        /*0898*/ 	.word	0x00000000
        /*089c*/ 	.short	0x0101
        /*089e*/ 	.byte	0x04
	.zero		1


	//   ....[126]....
        /*08a0*/ 	.word	0x00002350
        /*08a4*/ 	.word	0x000000ff
        /*08a8*/ 	.word	0x00000008
        /*08ac*/ 	.short	0x010a
        /*08ae*/ 	.byte	0x2c
	.zero		1


	//   ....[127]....
        /*08b0*/ 	.word	0x00004160
        /*08b4*/ 	.word	0x00000000
        /*08b8*/ 	.word	0x00000000
        /*08bc*/ 	.short	0x0101
        /*08be*/ 	.byte	0x30
	.zero		1


	//   ....[128]....
        /*08c0*/ 	.word	0x00004a50
        /*08c4*/ 	.word	0x0000000b
        /*08c8*/ 	.word	0x000001c0
        /*08cc*/ 	.short	0x010a
        /*08ce*/ 	.byte	0x3f
	.zero		1


	//   ....[129]....
        /*08d0*/ 	.word	0x00004df0
        /*08d4*/ 	.word	0x00000004
        /*08d8*/ 	.word	0x000003b8
        /*08dc*/ 	.short	0x0101
        /*08de*/ 	.byte	0x3f
	.zero		1


	//   ....[130]....
        /*08e0*/ 	.word	0x00005510
        /*08e4*/ 	.word	0x00000007
        /*08e8*/ 	.word	0x00000000
        /*08ec*/ 	.short	0x010a
        /*08ee*/ 	.byte	0x3f
	.zero		1


	//   ....[131]....
        /*08f0*/ 	.word	0x00005590
        /*08f4*/ 	.word	0x00000006
        /*08f8*/ 	.word	0x00000000
        /*08fc*/ 	.short	0x010a
        /*08fe*/ 	.byte	0x3f
	.zero		1


	//   ....[132]....
        /*0900*/ 	.word	0x00005620
        /*0904*/ 	.word	0x00000007
        /*0908*/ 	.word	0x00000000
        /*090c*/ 	.short	0x010a
        /*090e*/ 	.byte	0x3f
	.zero		1


	//   ....[133]....
        /*0910*/ 	.word	0x000056b0
        /*0914*/ 	.word	0x00000006
        /*0918*/ 	.word	0x00000000
        /*091c*/ 	.short	0x010a
        /*091e*/ 	.byte	0x3f
	.zero		1


	//   ....[134]....
        /*0920*/ 	.word	0x00005740
        /*0924*/ 	.word	0x00000007
        /*0928*/ 	.word	0x00000000
        /*092c*/ 	.short	0x010a
        /*092e*/ 	.byte	0x3f
	.zero		1


	//   ....[135]....
        /*0930*/ 	.word	0x000057d0
        /*0934*/ 	.word	0x00000006
        /*0938*/ 	.word	0x00000000
        /*093c*/ 	.short	0x010a
        /*093e*/ 	.byte	0x3f
	.zero		1


	//   ....[136]....
        /*0940*/ 	.word	0x00005860
        /*0944*/ 	.word	0x00000007
        /*0948*/ 	.word	0x00000000
        /*094c*/ 	.short	0x010a
        /*094e*/ 	.byte	0x3f
	.zero		1


	//   ....[137]....
        /*0950*/ 	.word	0x000058f0
        /*0954*/ 	.word	0x00000006
        /*0958*/ 	.word	0x00000000
        /*095c*/ 	.short	0x010a
        /*095e*/ 	.byte	0x3f
	.zero		1


	//   ....[138]....
        /*0960*/ 	.word	0x00005980
        /*0964*/ 	.word	0x00000007
        /*0968*/ 	.word	0x00000000
        /*096c*/ 	.short	0x010a
        /*096e*/ 	.byte	0x3f
	.zero		1


	//   ....[139]....
        /*0970*/ 	.word	0x00005a10
        /*0974*/ 	.word	0x00000006
        /*0978*/ 	.word	0x00000000
        /*097c*/ 	.short	0x010a
        /*097e*/ 	.byte	0x3f
	.zero		1


	//   ....[140]....
        /*0980*/ 	.word	0x00005aa0
        /*0984*/ 	.word	0x00000007
        /*0988*/ 	.word	0x00000000
        /*098c*/ 	.short	0x010a
        /*098e*/ 	.byte	0x3f
	.zero		1


	//   ....[141]....
        /*0990*/ 	.word	0x00005b30
        /*0994*/ 	.word	0x00000006
        /*0998*/ 	.word	0x00000000
        /*099c*/ 	.short	0x010a
        /*099e*/ 	.byte	0x3f
	.zero		1


	//   ....[142]....
        /*09a0*/ 	.word	0x00005bc0
        /*09a4*/ 	.word	0x00000007
        /*09a8*/ 	.word	0x00000000
        /*09ac*/ 	.short	0x010a
        /*09ae*/ 	.byte	0x3f
	.zero		1


	//   ....[143]....
        /*09b0*/ 	.word	0x00005c50
        /*09b4*/ 	.word	0x00000006
        /*09b8*/ 	.word	0x00000000
        /*09bc*/ 	.short	0x010a
        /*09be*/ 	.byte	0x3f
	.zero		1


	//   ....[144]....
        /*09c0*/ 	.word	0x00005ce0
        /*09c4*/ 	.word	0x00000007
        /*09c8*/ 	.word	0x00000000
        /*09cc*/ 	.short	0x010a
        /*09ce*/ 	.byte	0x3f
	.zero		1


	//   ....[145]....
        /*09d0*/ 	.word	0x00005d70
        /*09d4*/ 	.word	0x00000006
        /*09d8*/ 	.word	0x00000000
        /*09dc*/ 	.short	0x010a
        /*09de*/ 	.byte	0x3f
	.zero		1


	//   ....[146]....
        /*09e0*/ 	.word	0x00005e00
        /*09e4*/ 	.word	0x00000007
        /*09e8*/ 	.word	0x00000000
        /*09ec*/ 	.short	0x010a
        /*09ee*/ 	.byte	0x3f
	.zero		1


	//   ....[147]....
        /*09f0*/ 	.word	0x00005e90
        /*09f4*/ 	.word	0x00000006
        /*09f8*/ 	.word	0x00000000
        /*09fc*/ 	.short	0x010a
        /*09fe*/ 	.byte	0x3f
	.zero		1


	//   ....[148]....
        /*0a00*/ 	.word	0x00005f20
        /*0a04*/ 	.word	0x00000007
        /*0a08*/ 	.word	0x00000000
        /*0a0c*/ 	.short	0x010a
        /*0a0e*/ 	.byte	0x3f
	.zero		1


	//   ....[149]....
        /*0a10*/ 	.word	0x00005fb0
        /*0a14*/ 	.word	0x00000006
        /*0a18*/ 	.word	0x00000000
        /*0a1c*/ 	.short	0x010a
        /*0a1e*/ 	.byte	0x3f
	.zero		1


	//   ....[150]....
        /*0a20*/ 	.word	0x00006040
        /*0a24*/ 	.word	0x00000007
        /*0a28*/ 	.word	0x00000000
        /*0a2c*/ 	.short	0x010a
        /*0a2e*/ 	.byte	0x3f
	.zero		1


	//   ....[151]....
        /*0a30*/ 	.word	0x000060d0
        /*0a34*/ 	.word	0x00000006
        /*0a38*/ 	.word	0x00000000
        /*0a3c*/ 	.short	0x010a
        /*0a3e*/ 	.byte	0x3f
	.zero		1


	//   ....[152]....
        /*0a40*/ 	.word	0x00006160
        /*0a44*/ 	.word	0x00000007
        /*0a48*/ 	.word	0x00000000
        /*0a4c*/ 	.short	0x010a
        /*0a4e*/ 	.byte	0x3f
	.zero		1


	//   ....[153]....
        /*0a50*/ 	.word	0x000061f0
        /*0a54*/ 	.word	0x00000006
        /*0a58*/ 	.word	0x00000000
        /*0a5c*/ 	.short	0x010a
        /*0a5e*/ 	.byte	0x3f
	.zero		1


	//   ....[154]....
        /*0a60*/ 	.word	0x00006280
        /*0a64*/ 	.word	0x00000007
        /*0a68*/ 	.word	0x00000000
        /*0a6c*/ 	.short	0x010a
        /*0a6e*/ 	.byte	0x3f
	.zero		1


	//   ....[155]....
        /*0a70*/ 	.word	0x00006310
        /*0a74*/ 	.word	0x00000006
        /*0a78*/ 	.word	0x00000000
        /*0a7c*/ 	.short	0x010a
        /*0a7e*/ 	.byte	0x3f
	.zero		1


	//   ....[156]....
        /*0a80*/ 	.word	0x000063a0
        /*0a84*/ 	.word	0x00000007
        /*0a88*/ 	.word	0x00000000
        /*0a8c*/ 	.short	0x010a
        /*0a8e*/ 	.byte	0x3f
	.zero		1


	//   ....[157]....
        /*0a90*/ 	.word	0x00006430
        /*0a94*/ 	.word	0x00000006
        /*0a98*/ 	.word	0x00000000
        /*0a9c*/ 	.short	0x010a
        /*0a9e*/ 	.byte	0x3f
	.zero		1


	//   ....[158]....
        /*0aa0*/ 	.word	0x000064c0
        /*0aa4*/ 	.word	0x00000007
        /*0aa8*/ 	.word	0x00000000
        /*0aac*/ 	.short	0x010a
        /*0aae*/ 	.byte	0x3f
	.zero		1


	//   ....[159]....
        /*0ab0*/ 	.word	0x00006550
        /*0ab4*/ 	.word	0x00000006
        /*0ab8*/ 	.word	0x00000000
        /*0abc*/ 	.short	0x010a
        /*0abe*/ 	.byte	0x3f
	.zero		1


	//   ....[160]....
        /*0ac0*/ 	.word	0x000065e0
        /*0ac4*/ 	.word	0x00000007
        /*0ac8*/ 	.word	0x00000000
        /*0acc*/ 	.short	0x010a
        /*0ace*/ 	.byte	0x3f
	.zero		1


	//   ....[161]....
        /*0ad0*/ 	.word	0x00006670
        /*0ad4*/ 	.word	0x00000006
        /*0ad8*/ 	.word	0x00000000
        /*0adc*/ 	.short	0x010a
        /*0ade*/ 	.byte	0x3f
	.zero		1


	//   ....[162]....
        /*0ae0*/ 	.word	0x00006700
        /*0ae4*/ 	.word	0x00000007
        /*0ae8*/ 	.word	0x00000000
        /*0aec*/ 	.short	0x010a
        /*0aee*/ 	.byte	0x3f
	.zero		1


	//   ....[163]....
        /*0af0*/ 	.word	0x00006790
        /*0af4*/ 	.word	0x00000006
        /*0af8*/ 	.word	0x00000000
        /*0afc*/ 	.short	0x010a
        /*0afe*/ 	.byte	0x3f
	.zero		1


	//   ....[164]....
        /*0b00*/ 	.word	0x00006820
        /*0b04*/ 	.word	0x00000007
        /*0b08*/ 	.word	0x00000000
        /*0b0c*/ 	.short	0x010a
        /*0b0e*/ 	.byte	0x3f
	.zero		1


	//   ....[165]....
        /*0b10*/ 	.word	0x000068b0
        /*0b14*/ 	.word	0x00000006
        /*0b18*/ 	.word	0x00000000
        /*0b1c*/ 	.short	0x010a
        /*0b1e*/ 	.byte	0x3f
	.zero		1


	//   ....[166]....
        /*0b20*/ 	.word	0x00006940
        /*0b24*/ 	.word	0x00000007
        /*0b28*/ 	.word	0x00000000
        /*0b2c*/ 	.short	0x010a
        /*0b2e*/ 	.byte	0x3f
	.zero		1


	//   ....[167]....
        /*0b30*/ 	.word	0x000069d0
        /*0b34*/ 	.word	0x00000006
        /*0b38*/ 	.word	0x00000000
        /*0b3c*/ 	.short	0x010a
        /*0b3e*/ 	.byte	0x3f
	.zero		1


	//   ....[168]....
        /*0b40*/ 	.word	0x00006a60
        /*0b44*/ 	.word	0x00000007
        /*0b48*/ 	.word	0x00000000
        /*0b4c*/ 	.short	0x010a
        /*0b4e*/ 	.byte	0x3f
	.zero		1


	//   ....[169]....
        /*0b50*/ 	.word	0x00006af0
        /*0b54*/ 	.word	0x00000006
        /*0b58*/ 	.word	0x00000000
        /*0b5c*/ 	.short	0x010a
        /*0b5e*/ 	.byte	0x3f
	.zero		1


	//   ....[170]....
        /*0b60*/ 	.word	0x00006b80
        /*0b64*/ 	.word	0x00000007
        /*0b68*/ 	.word	0x00000000
        /*0b6c*/ 	.short	0x010a
        /*0b6e*/ 	.byte	0x3f
	.zero		1


	//   ....[171]....
        /*0b70*/ 	.word	0x00006c10
        /*0b74*/ 	.word	0x00000006
        /*0b78*/ 	.word	0x00000000
        /*0b7c*/ 	.short	0x010a
        /*0b7e*/ 	.byte	0x3f
	.zero		1


	//   ....[172]....
        /*0b80*/ 	.word	0x00006ca0
        /*0b84*/ 	.word	0x00000007
        /*0b88*/ 	.word	0x00000000
        /*0b8c*/ 	.short	0x010a
        /*0b8e*/ 	.byte	0x3f
	.zero		1


	//   ....[173]....
        /*0b90*/ 	.word	0x00006d30
        /*0b94*/ 	.word	0x00000006
        /*0b98*/ 	.word	0x00000000
        /*0b9c*/ 	.short	0x010a
        /*0b9e*/ 	.byte	0x3f
	.zero		1


	//   ....[174]....
        /*0ba0*/ 	.word	0x00006dc0
        /*0ba4*/ 	.word	0x00000007
        /*0ba8*/ 	.word	0x00000000
        /*0bac*/ 	.short	0x010a
        /*0bae*/ 	.byte	0x3f
	.zero		1


	//   ....[175]....
        /*0bb0*/ 	.word	0x00006e50
        /*0bb4*/ 	.word	0x00000006
        /*0bb8*/ 	.word	0x00000000
        /*0bbc*/ 	.short	0x010a
        /*0bbe*/ 	.byte	0x3f
	.zero		1


	//   ....[176]....
        /*0bc0*/ 	.word	0x00006ee0
        /*0bc4*/ 	.word	0x00000007
        /*0bc8*/ 	.word	0x00000000
        /*0bcc*/ 	.short	0x010a
        /*0bce*/ 	.byte	0x3f
	.zero		1


	//   ....[177]....
        /*0bd0*/ 	.word	0x00006f70
        /*0bd4*/ 	.word	0x00000006
        /*0bd8*/ 	.word	0x00000000
        /*0bdc*/ 	.short	0x010a
        /*0bde*/ 	.byte	0x3f
	.zero		1


	//   ....[178]....
        /*0be0*/ 	.word	0x00007000
        /*0be4*/ 	.word	0x00000007
        /*0be8*/ 	.word	0x00000000
        /*0bec*/ 	.short	0x010a
        /*0bee*/ 	.byte	0x3f
	.zero		1


	//   ....[179]....
        /*0bf0*/ 	.word	0x00007090
        /*0bf4*/ 	.word	0x00000006
        /*0bf8*/ 	.word	0x00000000
        /*0bfc*/ 	.short	0x010a
        /*0bfe*/ 	.byte	0x3f
	.zero		1


	//   ....[180]....
        /*0c00*/ 	.word	0x00007120
        /*0c04*/ 	.word	0x00000007
        /*0c08*/ 	.word	0x00000000
        /*0c0c*/ 	.short	0x010a
        /*0c0e*/ 	.byte	0x3f
	.zero		1


	//   ....[181]....
        /*0c10*/ 	.word	0x000071b0
        /*0c14*/ 	.word	0x00000006
        /*0c18*/ 	.word	0x00000000
        /*0c1c*/ 	.short	0x010a
        /*0c1e*/ 	.byte	0x3f
	.zero		1


	//   ....[182]....
        /*0c20*/ 	.word	0x00007240
        /*0c24*/ 	.word	0x00000007
        /*0c28*/ 	.word	0x00000000
        /*0c2c*/ 	.short	0x010a
        /*0c2e*/ 	.byte	0x3f
	.zero		1


	//   ....[183]....
        /*0c30*/ 	.word	0x000072d0
        /*0c34*/ 	.word	0x00000006
        /*0c38*/ 	.word	0x00000000
        /*0c3c*/ 	.short	0x010a
        /*0c3e*/ 	.byte	0x3f
	.zero		1


	//   ....[184]....
        /*0c40*/ 	.word	0x00007360
        /*0c44*/ 	.word	0x00000007
        /*0c48*/ 	.word	0x00000000
        /*0c4c*/ 	.short	0x010a
        /*0c4e*/ 	.byte	0x3f
	.zero		1


	//   ....[185]....
        /*0c50*/ 	.word	0x000073f0
        /*0c54*/ 	.word	0x00000005
        /*0c58*/ 	.word	0x00000000
        /*0c5c*/ 	.short	0x010a
        /*0c5e*/ 	.byte	0x3f
	.zero		1


	//   ....[186]....
        /*0c60*/ 	.word	0x00007460
        /*0c64*/ 	.word	0x00000003
        /*0c68*/ 	.word	0xfffffff8
        /*0c6c*/ 	.short	0x010a
        /*0c6e*/ 	.byte	0x3f
	.zero		1


	//   ....[187]....
        /*0c70*/ 	.word	0x000074b0
        /*0c74*/ 	.word	0x00000003
        /*0c78*/ 	.word	0x00000000
        /*0c7c*/ 	.short	0x010a
        /*0c7e*/ 	.byte	0x3f
	.zero		1


	//   ....[188]....
        /*0c80*/ 	.word	0x00007510
        /*0c84*/ 	.word	0x00000004
        /*0c88*/ 	.word	0x00000000
        /*0c8c*/ 	.short	0x010a
        /*0c8e*/ 	.byte	0x3f
	.zero		1


	//   ....[189]....
        /*0c90*/ 	.word	0x00007570
        /*0c94*/ 	.word	0x00000004
        /*0c98*/ 	.word	0x00000008
        /*0c9c*/ 	.short	0x010a
        /*0c9e*/ 	.byte	0x3f
	.zero		1


	//   ....[190]....
        /*0ca0*/ 	.word	0x00007640
        /*0ca4*/ 	.word	0x0000000b
        /*0ca8*/ 	.word	0x000001c0
        /*0cac*/ 	.short	0x010a
        /*0cae*/ 	.byte	0x3f
	.zero		1


	//   ....[191]....
        /*0cb0*/ 	.word	0x00007710
        /*0cb4*/ 	.word	0x00000007
        /*0cb8*/ 	.word	0x00000000
        /*0cbc*/ 	.short	0x010a
        /*0cbe*/ 	.byte	0x3f
	.zero		1


	//   ....[192]....
        /*0cc0*/ 	.word	0x00007760
        /*0cc4*/ 	.word	0x00000006
        /*0cc8*/ 	.word	0x00000000
        /*0ccc*/ 	.short	0x010a
        /*0cce*/ 	.byte	0x3f
	.zero		1


	//   ....[193]....
        /*0cd0*/ 	.word	0x000077b0
        /*0cd4*/ 	.word	0x00000007
        /*0cd8*/ 	.word	0x00000000
        /*0cdc*/ 	.short	0x010a
        /*0cde*/ 	.byte	0x3f
	.zero		1


	//   ....[194]....
        /*0ce0*/ 	.word	0x00007800
        /*0ce4*/ 	.word	0x00000006
        /*0ce8*/ 	.word	0x00000000
        /*0cec*/ 	.short	0x010a
        /*0cee*/ 	.byte	0x3f
	.zero		1


	//   ....[195]....
        /*0cf0*/ 	.word	0x00007850
        /*0cf4*/ 	.word	0x00000007
        /*0cf8*/ 	.word	0x00000000
        /*0cfc*/ 	.short	0x010a
        /*0cfe*/ 	.byte	0x3f
	.zero		1


	//   ....[196]....
        /*0d00*/ 	.word	0x000078a0
        /*0d04*/ 	.word	0x00000006
        /*0d08*/ 	.word	0x00000000
        /*0d0c*/ 	.short	0x010a
        /*0d0e*/ 	.byte	0x3f
	.zero		1


	//   ....[197]....
        /*0d10*/ 	.word	0x000078f0
        /*0d14*/ 	.word	0x00000007
        /*0d18*/ 	.word	0x00000000
        /*0d1c*/ 	.short	0x010a
        /*0d1e*/ 	.byte	0x3f
	.zero		1


	//   ....[198]....
        /*0d20*/ 	.word	0x00007940
        /*0d24*/ 	.word	0x00000006
        /*0d28*/ 	.word	0x00000000
        /*0d2c*/ 	.short	0x010a
        /*0d2e*/ 	.byte	0x3f
	.zero		1


	//   ....[199]....
        /*0d30*/ 	.word	0x00007990
        /*0d34*/ 	.word	0x00000007
        /*0d38*/ 	.word	0x00000000
        /*0d3c*/ 	.short	0x010a
        /*0d3e*/ 	.byte	0x3f
	.zero		1


	//   ....[200]....
        /*0d40*/ 	.word	0x000079e0
        /*0d44*/ 	.word	0x00000006
        /*0d48*/ 	.word	0x00000000
        /*0d4c*/ 	.short	0x010a
        /*0d4e*/ 	.byte	0x3f
	.zero		1


	//   ....[201]....
        /*0d50*/ 	.word	0x00007a30
        /*0d54*/ 	.word	0x00000007
        /*0d58*/ 	.word	0x00000000
        /*0d5c*/ 	.short	0x010a
        /*0d5e*/ 	.byte	0x3f
	.zero		1


	//   ....[202]....
        /*0d60*/ 	.word	0x00007a80
        /*0d64*/ 	.word	0x00000006
        /*0d68*/ 	.word	0x00000000
        /*0d6c*/ 	.short	0x010a
        /*0d6e*/ 	.byte	0x3f
	.zero		1


	//   ....[203]....
        /*0d70*/ 	.word	0x00007ad0
        /*0d74*/ 	.word	0x00000007
        /*0d78*/ 	.word	0x00000000
        /*0d7c*/ 	.short	0x010a
        /*0d7e*/ 	.byte	0x3f
	.zero		1


	//   ....[204]....
        /*0d80*/ 	.word	0x00007b20
        /*0d84*/ 	.word	0x00000006
        /*0d88*/ 	.word	0x00000000
        /*0d8c*/ 	.short	0x010a
        /*0d8e*/ 	.byte	0x3f
	.zero		1


	//   ....[205]....
        /*0d90*/ 	.word	0x00007b70
        /*0d94*/ 	.word	0x00000007
        /*0d98*/ 	.word	0x00000000
        /*0d9c*/ 	.short	0x010a
        /*0d9e*/ 	.byte	0x3f
	.zero		1


	//   ....[206]....
        /*0da0*/ 	.word	0x00007bc0
        /*0da4*/ 	.word	0x00000006
        /*0da8*/ 	.word	0x00000000
        /*0dac*/ 	.short	0x010a
        /*0dae*/ 	.byte	0x3f
	.zero		1


	//   ....[207]....
        /*0db0*/ 	.word	0x00007c10
        /*0db4*/ 	.word	0x00000007
        /*0db8*/ 	.word	0x00000000
        /*0dbc*/ 	.short	0x010a
        /*0dbe*/ 	.byte	0x3f
	.zero		1


	//   ....[208]....
        /*0dc0*/ 	.word	0x00007c60
        /*0dc4*/ 	.word	0x00000006
        /*0dc8*/ 	.word	0x00000000
        /*0dcc*/ 	.short	0x010a
        /*0dce*/ 	.byte	0x3f
	.zero		1


	//   ....[209]....
        /*0dd0*/ 	.word	0x00007cb0
        /*0dd4*/ 	.word	0x00000007
        /*0dd8*/ 	.word	0x00000000
        /*0ddc*/ 	.short	0x010a
        /*0dde*/ 	.byte	0x3f
	.zero		1


	//   ....[210]....
        /*0de0*/ 	.word	0x00007d00
        /*0de4*/ 	.word	0x00000006
        /*0de8*/ 	.word	0x00000000
        /*0dec*/ 	.short	0x010a
        /*0dee*/ 	.byte	0x3f
	.zero		1


	//   ....[211]....
        /*0df0*/ 	.word	0x00007d50
        /*0df4*/ 	.word	0x00000007
        /*0df8*/ 	.word	0x00000000
        /*0dfc*/ 	.short	0x010a
        /*0dfe*/ 	.byte	0x3f
	.zero		1


	//   ....[212]....
        /*0e00*/ 	.word	0x00007da0
        /*0e04*/ 	.word	0x00000006
        /*0e08*/ 	.word	0x00000000
        /*0e0c*/ 	.short	0x010a
        /*0e0e*/ 	.byte	0x3f
	.zero		1


	//   ....[213]....
        /*0e10*/ 	.word	0x00007df0
        /*0e14*/ 	.word	0x00000007
        /*0e18*/ 	.word	0x00000000
        /*0e1c*/ 	.short	0x010a
        /*0e1e*/ 	.byte	0x3f
	.zero		1


	//   ....[214]....
        /*0e20*/ 	.word	0x00007e40
        /*0e24*/ 	.word	0x00000006
        /*0e28*/ 	.word	0x00000000
        /*0e2c*/ 	.short	0x010a
        /*0e2e*/ 	.byte	0x3f
	.zero		1


	//   ....[215]....
        /*0e30*/ 	.word	0x00007e90
        /*0e34*/ 	.word	0x00000007
        /*0e38*/ 	.word	0x00000000
        /*0e3c*/ 	.short	0x010a
        /*0e3e*/ 	.byte	0x3f
	.zero		1


	//   ....[216]....
        /*0e40*/ 	.word	0x00007ee0
        /*0e44*/ 	.word	0x00000006
        /*0e48*/ 	.word	0x00000000
        /*0e4c*/ 	.short	0x010a
        /*0e4e*/ 	.byte	0x3f
	.zero		1


	//   ....[217]....
        /*0e50*/ 	.word	0x00007f30
        /*0e54*/ 	.word	0x00000007
        /*0e58*/ 	.word	0x00000000
        /*0e5c*/ 	.short	0x010a
        /*0e5e*/ 	.byte	0x3f
	.zero		1


	//   ....[218]....
        /*0e60*/ 	.word	0x00007f80
        /*0e64*/ 	.word	0x00000006
        /*0e68*/ 	.word	0x00000000
        /*0e6c*/ 	.short	0x010a
        /*0e6e*/ 	.byte	0x3f
	.zero		1


	//   ....[219]....
        /*0e70*/ 	.word	0x00007fd0
        /*0e74*/ 	.word	0x00000007
        /*0e78*/ 	.word	0x00000000
        /*0e7c*/ 	.short	0x010a
        /*0e7e*/ 	.byte	0x3f
	.zero		1


	//   ....[220]....
        /*0e80*/ 	.word	0x00008020
        /*0e84*/ 	.word	0x00000006
        /*0e88*/ 	.word	0x00000000
        /*0e8c*/ 	.short	0x010a
        /*0e8e*/ 	.byte	0x3f
	.zero		1


	//   ....[221]....
        /*0e90*/ 	.word	0x00008070
        /*0e94*/ 	.word	0x00000007
        /*0e98*/ 	.word	0x00000000
        /*0e9c*/ 	.short	0x010a
        /*0e9e*/ 	.byte	0x3f
	.zero		1


	//   ....[222]....
        /*0ea0*/ 	.word	0x000080c0
        /*0ea4*/ 	.word	0x00000006
        /*0ea8*/ 	.word	0x00000000
        /*0eac*/ 	.short	0x010a
        /*0eae*/ 	.byte	0x3f
	.zero		1


	//   ....[223]....
        /*0eb0*/ 	.word	0x00008110
        /*0eb4*/ 	.word	0x00000007
        /*0eb8*/ 	.word	0x00000000
        /*0ebc*/ 	.short	0x010a
        /*0ebe*/ 	.byte	0x3f
	.zero		1


	//   ....[224]....
        /*0ec0*/ 	.word	0x00008160
        /*0ec4*/ 	.word	0x00000006
        /*0ec8*/ 	.word	0x00000000
        /*0ecc*/ 	.short	0x010a
        /*0ece*/ 	.byte	0x3f
	.zero		1


	//   ....[225]....
        /*0ed0*/ 	.word	0x000081b0
        /*0ed4*/ 	.word	0x00000007
        /*0ed8*/ 	.word	0x00000000
        /*0edc*/ 	.short	0x010a
        /*0ede*/ 	.byte	0x3f
	.zero		1


	//   ....[226]....
        /*0ee0*/ 	.word	0x00008200
        /*0ee4*/ 	.word	0x00000006
        /*0ee8*/ 	.word	0x00000000
        /*0eec*/ 	.short	0x010a
        /*0eee*/ 	.byte	0x3f
	.zero		1


	//   ....[227]....
        /*0ef0*/ 	.word	0x00008250
        /*0ef4*/ 	.word	0x00000007
        /*0ef8*/ 	.word	0x00000000
        /*0efc*/ 	.short	0x010a
        /*0efe*/ 	.byte	0x3f
	.zero		1


	//   ....[228]....
        /*0f00*/ 	.word	0x000082a0
        /*0f04*/ 	.word	0x00000006
        /*0f08*/ 	.word	0x00000000
        /*0f0c*/ 	.short	0x010a
        /*0f0e*/ 	.byte	0x3f
	.zero		1


	//   ....[229]....
        /*0f10*/ 	.word	0x000082f0
        /*0f14*/ 	.word	0x00000007
        /*0f18*/ 	.word	0x00000000
        /*0f1c*/ 	.short	0x010a
        /*0f1e*/ 	.byte	0x3f
	.zero		1


	//   ....[230]....
        /*0f20*/ 	.word	0x00008340
        /*0f24*/ 	.word	0x00000006
        /*0f28*/ 	.word	0x00000000
        /*0f2c*/ 	.short	0x010a
        /*0f2e*/ 	.byte	0x3f
	.zero		1


	//   ....[231]....
        /*0f30*/ 	.word	0x00008390
        /*0f34*/ 	.word	0x00000007
        /*0f38*/ 	.word	0x00000000
        /*0f3c*/ 	.short	0x010a
        /*0f3e*/ 	.byte	0x3f
	.zero		1


	//   ....[232]....
        /*0f40*/ 	.word	0x000083e0
        /*0f44*/ 	.word	0x00000006
        /*0f48*/ 	.word	0x00000000
        /*0f4c*/ 	.short	0x010a
        /*0f4e*/ 	.byte	0x3f
	.zero		1


	//   ....[233]....
        /*0f50*/ 	.word	0x00008430
        /*0f54*/ 	.word	0x00000007
        /*0f58*/ 	.word	0x00000000
        /*0f5c*/ 	.short	0x010a
        /*0f5e*/ 	.byte	0x3f
	.zero		1


	//   ....[234]....
        /*0f60*/ 	.word	0x00008480
        /*0f64*/ 	.word	0x00000006
        /*0f68*/ 	.word	0x00000000
        /*0f6c*/ 	.short	0x010a
        /*0f6e*/ 	.byte	0x3f
	.zero		1


	//   ....[235]....
        /*0f70*/ 	.word	0x000084d0
        /*0f74*/ 	.word	0x00000007
        /*0f78*/ 	.word	0x00000000
        /*0f7c*/ 	.short	0x010a
        /*0f7e*/ 	.byte	0x3f
	.zero		1


	//   ....[236]....
        /*0f80*/ 	.word	0x00008520
        /*0f84*/ 	.word	0x00000006
        /*0f88*/ 	.word	0x00000000
        /*0f8c*/ 	.short	0x010a
        /*0f8e*/ 	.byte	0x3f
	.zero		1


	//   ....[237]....
        /*0f90*/ 	.word	0x00008570
        /*0f94*/ 	.word	0x00000007
        /*0f98*/ 	.word	0x00000000
        /*0f9c*/ 	.short	0x010a
        /*0f9e*/ 	.byte	0x3f
	.zero		1


	//   ....[238]....
        /*0fa0*/ 	.word	0x000085c0
        /*0fa4*/ 	.word	0x00000006
        /*0fa8*/ 	.word	0x00000000
        /*0fac*/ 	.short	0x010a
        /*0fae*/ 	.byte	0x3f
	.zero		1


	//   ....[239]....
        /*0fb0*/ 	.word	0x00008610
        /*0fb4*/ 	.word	0x00000007
        /*0fb8*/ 	.word	0x00000000
        /*0fbc*/ 	.short	0x010a
        /*0fbe*/ 	.byte	0x3f
	.zero		1


	//   ....[240]....
        /*0fc0*/ 	.word	0x00008660
        /*0fc4*/ 	.word	0x00000006
        /*0fc8*/ 	.word	0x00000000
        /*0fcc*/ 	.short	0x010a
        /*0fce*/ 	.byte	0x3f
	.zero		1


	//   ....[241]....
        /*0fd0*/ 	.word	0x000086b0
        /*0fd4*/ 	.word	0x00000007
        /*0fd8*/ 	.word	0x00000000
        /*0fdc*/ 	.short	0x010a
        /*0fde*/ 	.byte	0x3f
	.zero		1


	//   ....[242]....
        /*0fe0*/ 	.word	0x00008700
        /*0fe4*/ 	.word	0x00000006
        /*0fe8*/ 	.word	0x00000000
        /*0fec*/ 	.short	0x010a
        /*0fee*/ 	.byte	0x3f
	.zero		1


	//   ....[243]....
        /*0ff0*/ 	.word	0x00008750
        /*0ff4*/ 	.word	0x00000007
        /*0ff8*/ 	.word	0x00000000
        /*0ffc*/ 	.short	0x010a
        /*0ffe*/ 	.byte	0x3f
	.zero		1


	//   ....[244]....
        /*1000*/ 	.word	0x000087a0
        /*1004*/ 	.word	0x00000006
        /*1008*/ 	.word	0x00000000
        /*100c*/ 	.short	0x010a
        /*100e*/ 	.byte	0x3f
	.zero		1


	//   ....[245]....
        /*1010*/ 	.word	0x000087f0
        /*1014*/ 	.word	0x00000007
        /*1018*/ 	.word	0x00000000
        /*101c*/ 	.short	0x010a
        /*101e*/ 	.byte	0x3f
	.zero		1


	//----- nvinfo : EIATTR_NUM_MBARRIERS
	.align		4
.L_37:
        /*1020*/ 	.byte	0x03, 0x38
        /*1022*/ 	.short	0x0076


	//----- nvinfo : EIATTR_EXIT_INSTR_OFFSETS
	.align		4
        /*1024*/ 	.byte	0x04, 0x1c
        /*1026*/ 	.short	(.L_39 - .L_38)


	//   ....[0]....
.L_38:
        /*1028*/ 	.word	0x00001830


	//   ....[1]....
        /*102c*/ 	.word	0x00001890


	//   ....[2]....
        /*1030*/ 	.word	0x00004780


	//   ....[3]....
        /*1034*/ 	.word	0x000047b0


	//   ....[4]....
        /*1038*/ 	.word	0x00007440


	//----- nvinfo : EIATTR_MAX_THREADS
	.align		4
.L_39:
        /*103c*/ 	.byte	0x04, 0x05
        /*103e*/ 	.short	(.L_41 - .L_40)
.L_40:
        /*1040*/ 	.word	0x00000180
        /*1044*/ 	.word	0x00000001
        /*1048*/ 	.word	0x00000001


	//----- nvinfo : EIATTR_CRS_STACK_SIZE
	.align		4
.L_41:
        /*104c*/ 	.byte	0x04, 0x1e
        /*104e*/ 	.short	(.L_43 - .L_42)
.L_42:
        /*1050*/ 	.word	0x00000000


	//----- nvinfo : EIATTR_CBANK_PARAM_SIZE
	.align		4
.L_43:
        /*1054*/ 	.byte	0x03, 0x19
        /*1056*/ 	.short	0x0470


	//----- nvinfo : EIATTR_PARAM_CBANK
	.align		4
        /*1058*/ 	.byte	0x04, 0x0a
        /*105a*/ 	.short	(.L_45 - .L_44)
	.align		4
.L_44:
        /*105c*/ 	.word	index@(.nv.constant0._ZN7cutlass13device_kernelINS_4gemm6kernel13GemmUniversalIN4cute5tupleIJiiiiEEENS1_10collective13CollectiveMmaINS1_34MainloopSm90TmaGmmaWarpSpecializedILi56ENS5_IJNS4_1CILi1EEESB_SB_EEENS1_32KernelTmaWarpSpecializedPingpongEEENS5_IJNSA_ILi64EEESF_NSA_ILi32EEEEEEaNS5_IJlSB_lEEEaSI_NS4_8TiledMMAINS4_8MMA_AtomIJNS4_4SM904GMMA26MMA_64x64x32_S32S8S8_SS_TNEEEENS4_6LayoutISC_NS5_IJNSA_ILi0EEESQ_SQ_EEEEENS5_IJNS4_10UnderscoreEST_ST_EEEEENS4_13SM90_TMA_LOADENS4_14ComposedLayoutINS4_7SwizzleILi1ELi4ELi3EEENS4_18smem_ptr_flag_bitsILi8EEENSP_INS5_IJNSA_ILi8EEESG_EEENS5_IJSG_SB_EEEEEEEvNS4_8identityESW_S16_vS17_EENS_8epilogue10collective6detail29Sm90TmaWarpSpecializedAdapterINS1A_15DefaultEpilogueIaSI_SI_NS19_6thread17LinearCombinationIaLi1EiiLNS1E_9ScaleType4KindE0ELNS_15FloatRoundStyleE2EaEENS1_15EpilogueDefaultEEEEEvvEEEEvNT_6ParamsE)
        /*1060*/ 	.short	0x0210
        /*1062*/ 	.short	0x0470


	//----- nvinfo : EIATTR_SW_WAR
	.align		4
.L_45:
        /*1064*/ 	.byte	0x04, 0x36
        /*1066*/ 	.short	(.L_47 - .L_46)
.L_46:
        /*1068*/ 	.word	0x00000008
.L_47:


//--------------------- .nv.callgraph             --------------------------
	.section	.nv.callgraph,"",@"SHT_CUDA_CALLGRAPH"
	.align	4
	.sectionentsize	8
	.align		4
        /*0000*/ 	.word	0x00000000
	.align		4
        /*0004*/ 	.word	0xffffffff
	.align		4
        /*0008*/ 	.word	index@(_ZN7cutlass13device_kernelINS_4gemm6kernel13GemmUniversalIN4cute5tupleIJiiiiEEENS1_10collective13CollectiveMmaINS1_34MainloopSm90TmaGmmaWarpSpecializedILi56ENS5_IJNS4_1CILi1EEESB_SB_EEENS1_32KernelTmaWarpSpecializedPingpongEEENS5_IJNSA_ILi64EEESF_NSA_ILi32EEEEEEaNS5_IJlSB_lEEEaSI_NS4_8TiledMMAINS4_8MMA_AtomIJNS4_4SM904GMMA26MMA_64x64x32_S32S8S8_SS_TNEEEENS4_6LayoutISC_NS5_IJNSA_ILi0EEESQ_SQ_EEEEENS5_IJNS4_10UnderscoreEST_ST_EEEEENS4_13SM90_TMA_LOADENS4_14ComposedLayoutINS4_7SwizzleILi1ELi4ELi3EEENS4_18smem_ptr_flag_bitsILi8EEENSP_INS5_IJNSA_ILi8EEESG_EEENS5_IJSG_SB_EEEEEEEvNS4_8identityESW_S16_vS17_EENS_8epilogue10collective6detail29Sm90TmaWarpSpecializedAdapterINS1A_15DefaultEpilogueIaSI_SI_NS19_6thread17LinearCombinationIaLi1EiiLNS1E_9ScaleType4KindE0ELNS_15FloatRoundStyleE2EaEENS1_15EpilogueDefaultEEEEEvvEEEEvNT_6ParamsE)
	.align		4
        /*000c*/ 	.word	index@(__assertfail)
	.align		4
        /*0010*/ 	.word	0x00000000
	.align		4
        /*0014*/ 	.word	0xfffffffe
	.align		4
        /*0018*/ 	.word	0x00000000
	.align		4
        /*001c*/ 	.word	0xfffffffd
	.align		4
        /*0020*/ 	.word	0x00000000
	.align		4
        /*0024*/ 	.word	0xfffffffc


//--------------------- .nv.constant4             --------------------------
	.section	.nv.constant4,"a",@progbits
	.align	8
	.align		8
.nv.constant4:
        /*0000*/ 	.dword	__assertfail
	.align		8
        /*0008*/ 	.dword	__unnamed_1
	.align		8
        /*0010*/ 	.dword	_ZN39_INTERNAL_6fa452fe_4_k_cu_6371e067_41184cuda3std3__45__cpo5beginE
	.align		8
        /*0018*/ 	.dword	_ZN39_INTERNAL_6fa452fe_4_k_cu_6371e067_41184cuda3std3__45__cpo3endE
	.align		8
        /*0020*/ 	.dword	_ZN39_INTERNAL_6fa452fe_4_k_cu_6371e067_41184cuda3std3__45__cpo6cbeginE
	.align		8
        /*0028*/ 	.dword	_ZN39_INTERNAL_6fa452fe_4_k_cu_6371e067_41184cuda3std3__45__cpo4cendE
	.align		8
        /*0030*/ 	.dword	_ZN39_INTERNAL_6fa452fe_4_k_cu_6371e067_41184cuda3std3__441_GLOBAL__N__6fa452fe_4_k_cu_6371e067_41186ignoreE
	.align		8
        /*0038*/ 	.dword	_ZN39_INTERNAL_6fa452fe_4_k_cu_6371e067_41184cuda3std3__419piecewise_constructE
	.align		8
        /*0040*/ 	.dword	_ZN39_INTERNAL_6fa452fe_4_k_cu_6371e067_41184cuda3std3__48in_placeE
	.align		8
        /*0048*/ 	.dword	_ZN39_INTERNAL_6fa452fe_4_k_cu_6371e067_41184cuda3std6ranges3__45__cpo4swapE
	.align		8
        /*0050*/ 	.dword	_ZN39_INTERNAL_6fa452fe_4_k_cu_6371e067_41184cuda3std6ranges3__45__cpo9iter_moveE
	.align		8
        /*0058*/ 	.dword	_ZN39_INTERNAL_6fa452fe_4_k_cu_6371e067_41184cute7productE
	.align		8
        /*0060*/ 	.dword	_ZN39_INTERNAL_6fa452fe_4_k_cu_6371e067_41184cute1_E
	.align		8
        /*0068*/ 	.dword	$str$22
	.align		8
        /*0070*/ 	.dword	$str$23


//--------------------- .text._ZN7cutlass13device_kernelINS_4gemm6kernel13GemmUniversalIN4cute5tupleIJiiiiEEENS1_10collective13CollectiveMmaINS1_34MainloopSm90TmaGmmaWarpSpecializedILi56ENS5_IJNS4_1CILi1EEESB_SB_EEENS1_32KernelTmaWarpSpecializedPingpongEEENS5_IJNSA_ILi64EEESF_NSA_ILi32EEEEEEaNS5_IJlSB_lEEEaSI_NS4_8TiledMMAINS4_8MMA_AtomIJNS4_4SM904GMMA26MMA_64x64x32_S32S8S8_SS_TNEEEENS4_6LayoutISC_NS5_IJNSA_ILi0EEESQ_SQ_EEEEENS5_IJNS4_10UnderscoreEST_ST_EEEEENS4_13SM90_TMA_LOADENS4_14ComposedLayoutINS4_7SwizzleILi1ELi4ELi3EEENS4_18smem_ptr_flag_bitsILi8EEENSP_INS5_IJNSA_ILi8EEESG_EEENS5_IJSG_SB_EEEEEEEvNS4_8identityESW_S16_vS17_EENS_8epilogue10collective6detail29Sm90TmaWarpSpecializedAdapterINS1A_15DefaultEpilogueIaSI_SI_NS19_6thread17LinearCombinationIaLi1EiiLNS1E_9ScaleType4KindE0ELNS_15FloatRoundStyleE2EaEENS1_15EpilogueDefaultEEEEEvvEEEEvNT_6ParamsE --------------------------
	.section	.text._ZN7cutlass13device_kernelINS_4gemm6kernel13GemmUniversalIN4cute5tupleIJiiiiEEENS1_10collective13CollectiveMmaINS1_34MainloopSm90TmaGmmaWarpSpecializedILi56ENS5_IJNS4_1CILi1EEESB_SB_EEENS1_32KernelTmaWarpSpecializedPingpongEEENS5_IJNSA_ILi64EEESF_NSA_ILi32EEEEEEaNS5_IJlSB_lEEEaSI_NS4_8TiledMMAINS4_8MMA_AtomIJNS4_4SM904GMMA26MMA_64x64x32_S32S8S8_SS_TNEEEENS4_6LayoutISC_NS5_IJNSA_ILi0EEESQ_SQ_EEEEENS5_IJNS4_10UnderscoreEST_ST_EEEEENS4_13SM90_TMA_LOADENS4_14ComposedLayoutINS4_7SwizzleILi1ELi4ELi3EEENS4_18smem_ptr_flag_bitsILi8EEENSP_INS5_IJNSA_ILi8EEESG_EEENS5_IJSG_SB_EEEEEEEvNS4_8identityESW_S16_vS17_EENS_8epilogue10collective6detail29Sm90TmaWarpSpecializedAdapterINS1A_15DefaultEpilogueIaSI_SI_NS19_6thread17LinearCombinationIaLi1EiiLNS1E_9ScaleType4KindE0ELNS_15FloatRoundStyleE2EaEENS1_15EpilogueDefaultEEEEEvvEEEEvNT_6ParamsE,"ax",@progbits
	.align	128
.text._ZN7cutlass13device_kernelINS_4gemm6kernel13GemmUniversalIN4cute5tupleIJiiiiEEENS1_10collective13CollectiveMmaINS1_34MainloopSm90TmaGmmaWarpSpecializedILi56ENS5_IJNS4_1CILi1EEESB_SB_EEENS1_32KernelTmaWarpSpecializedPingpongEEENS5_IJNSA_ILi64EEESF_NSA_ILi32EEEEEEaNS5_IJlSB_lEEEaSI_NS4_8TiledMMAINS4_8MMA_AtomIJNS4_4SM904GMMA26MMA_64x64x32_S32S8S8_SS_TNEEEENS4_6LayoutISC_NS5_IJNSA_ILi0EEESQ_SQ_EEEEENS5_IJNS4_10UnderscoreEST_ST_EEEEENS4_13SM90_TMA_LOADENS4_14ComposedLayoutINS4_7SwizzleILi1ELi4ELi3EEENS4_18smem_ptr_flag_bitsILi8EEENSP_INS5_IJNSA_ILi8EEESG_EEENS5_IJSG_SB_EEEEEEEvNS4_8identityESW_S16_vS17_EENS_8epilogue10collective6detail29Sm90TmaWarpSpecializedAdapterINS1A_15DefaultEpilogueIaSI_SI_NS19_6thread17LinearCombinationIaLi1EiiLNS1E_9ScaleType4KindE0ELNS_15FloatRoundStyleE2EaEENS1_15EpilogueDefaultEEEEEvvEEEEvNT_6ParamsE:
        .type           _ZN7cutlass13device_kernelINS_4gemm6kernel13GemmUniversalIN4cute5tupleIJiiiiEEENS1_10collective13CollectiveMmaINS1_34MainloopSm90TmaGmmaWarpSpecializedILi56ENS5_IJNS4_1CILi1EEESB_SB_EEENS1_32KernelTmaWarpSpecializedPingpongEEENS5_IJNSA_ILi64EEESF_NSA_ILi32EEEEEEaNS5_IJlSB_lEEEaSI_NS4_8TiledMMAINS4_8MMA_AtomIJNS4_4SM904GMMA26MMA_64x64x32_S32S8S8_SS_TNEEEENS4_6LayoutISC_NS5_IJNSA_ILi0EEESQ_SQ_EEEEENS5_IJNS4_10UnderscoreEST_ST_EEEEENS4_13SM90_TMA_LOADENS4_14ComposedLayoutINS4_7SwizzleILi1ELi4ELi3EEENS4_18smem_ptr_flag_bitsILi8EEENSP_INS5_IJNSA_ILi8EEESG_EEENS5_IJSG_SB_EEEEEEEvNS4_8identityESW_S16_vS17_EENS_8epilogue10collective6detail29Sm90TmaWarpSpecializedAdapterINS1A_15DefaultEpilogueIaSI_SI_NS19_6thread17LinearCombinationIaLi1EiiLNS1E_9ScaleType4KindE0ELNS_15FloatRoundStyleE2EaEENS1_15EpilogueDefaultEEEEEvvEEEEvNT_6ParamsE,@function
        .size           _ZN7cutlass13device_kernelINS_4gemm6kernel13GemmUniversalIN4cute5tupleIJiiiiEEENS1_10collective13CollectiveMmaINS1_34MainloopSm90TmaGmmaWarpSpecializedILi56ENS5_IJNS4_1CILi1EEESB_SB_EEENS1_32KernelTmaWarpSpecializedPingpongEEENS5_IJNSA_ILi64EEESF_NSA_ILi32EEEEEEaNS5_IJlSB_lEEEaSI_NS4_8TiledMMAINS4_8MMA_AtomIJNS4_4SM904GMMA26MMA_64x64x32_S32S8S8_SS_TNEEEENS4_6LayoutISC_NS5_IJNSA_ILi0EEESQ_SQ_EEEEENS5_IJNS4_10UnderscoreEST_ST_EEEEENS4_13SM90_TMA_LOADENS4_14ComposedLayoutINS4_7SwizzleILi1ELi4ELi3EEENS4_18smem_ptr_flag_bitsILi8EEENSP_INS5_IJNSA_ILi8EEESG_EEENS5_IJSG_SB_EEEEEEEvNS4_8identityESW_S16_vS17_EENS_8epilogue10collective6detail29Sm90TmaWarpSpecializedAdapterINS1A_15DefaultEpilogueIaSI_SI_NS19_6thread17LinearCombinationIaLi1EiiLNS1E_9ScaleType4KindE0ELNS_15FloatRoundStyleE2EaEENS1_15EpilogueDefaultEEEEEvvEEEEvNT_6ParamsE,(.L_x_242 - _ZN7cutlass13device_kernelINS_4gemm6kernel13GemmUniversalIN4cute5tupleIJiiiiEEENS1_10collective13CollectiveMmaINS1_34MainloopSm90TmaGmmaWarpSpecializedILi56ENS5_IJNS4_1CILi1EEESB_SB_EEENS1_32KernelTmaWarpSpecializedPingpongEEENS5_IJNSA_ILi64EEESF_NSA_ILi32EEEEEEaNS5_IJlSB_lEEEaSI_NS4_8TiledMMAINS4_8MMA_AtomIJNS4_4SM904GMMA26MMA_64x64x32_S32S8S8_SS_TNEEEENS4_6LayoutISC_NS5_IJNSA_ILi0EEESQ_SQ_EEEEENS5_IJNS4_10UnderscoreEST_ST_EEEEENS4_13SM90_TMA_LOADENS4_14ComposedLayoutINS4_7SwizzleILi1ELi4ELi3EEENS4_18smem_ptr_flag_bitsILi8EEENSP_INS5_IJNSA_ILi8EEESG_EEENS5_IJSG_SB_EEEEEEEvNS4_8identityESW_S16_vS17_EENS_8epilogue10collective6detail29Sm90TmaWarpSpecializedAdapterINS1A_15DefaultEpilogueIaSI_SI_NS19_6thread17LinearCombinationIaLi1EiiLNS1E_9ScaleType4KindE0ELNS_15FloatRoundStyleE2EaEENS1_15EpilogueDefaultEEEEEvvEEEEvNT_6ParamsE)
        .other          _ZN7cutlass13device_kernelINS_4gemm6kernel13GemmUniversalIN4cute5tupleIJiiiiEEENS1_10collective13CollectiveMmaINS1_34MainloopSm90TmaGmmaWarpSpecializedILi56ENS5_IJNS4_1CILi1EEESB_SB_EEENS1_32KernelTmaWarpSpecializedPingpongEEENS5_IJNSA_ILi64EEESF_NSA_ILi32EEEEEEaNS5_IJlSB_lEEEaSI_NS4_8TiledMMAINS4_8MMA_AtomIJNS4_4SM904GMMA26MMA_64x64x32_S32S8S8_SS_TNEEEENS4_6LayoutISC_NS5_IJNSA_ILi0EEESQ_SQ_EEEEENS5_IJNS4_10UnderscoreEST_ST_EEEEENS4_13SM90_TMA_LOADENS4_14ComposedLayoutINS4_7SwizzleILi1ELi4ELi3EEENS4_18smem_ptr_flag_bitsILi8EEENSP_INS5_IJNSA_ILi8EEESG_EEENS5_IJSG_SB_EEEEEEEvNS4_8identityESW_S16_vS17_EENS_8epilogue10collective6detail29Sm90TmaWarpSpecializedAdapterINS1A_15DefaultEpilogueIaSI_SI_NS19_6thread17LinearCombinationIaLi1EiiLNS1E_9ScaleType4KindE0ELNS_15FloatRoundStyleE2EaEENS1_15EpilogueDefaultEEEEEvvEEEEvNT_6ParamsE,@"STO_CUDA_ENTRY STV_DEFAULT"
_ZN7cutlass13device_kernelINS_4gemm6kernel13GemmUniversalIN4cute5tupleIJiiiiEEENS1_10collective13CollectiveMmaINS1_34MainloopSm90TmaGmmaWarpSpecializedILi56ENS5_IJNS4_1CILi1EEESB_SB_EEENS1_32KernelTmaWarpSpecializedPingpongEEENS5_IJNSA_ILi64EEESF_NSA_ILi32EEEEEEaNS5_IJlSB_lEEEaSI_NS4_8TiledMMAINS4_8MMA_AtomIJNS4_4SM904GMMA26MMA_64x64x32_S32S8S8_SS_TNEEEENS4_6LayoutISC_NS5_IJNSA_ILi0EEESQ_SQ_EEEEENS5_IJNS4_10UnderscoreEST_ST_EEEEENS4_13SM90_TMA_LOADENS4_14ComposedLayoutINS4_7SwizzleILi1ELi4ELi3EEENS4_18smem_ptr_flag_bitsILi8EEENSP_INS5_IJNSA_ILi8EEESG_EEENS5_IJSG_SB_EEEEEEEvNS4_8identityESW_S16_vS17_EENS_8epilogue10collective6detail29Sm90TmaWarpSpecializedAdapterINS1A_15DefaultEpilogueIaSI_SI_NS19_6thread17LinearCombinationIaLi1EiiLNS1E_9ScaleType4KindE0ELNS_15FloatRoundStyleE2EaEENS1_15EpilogueDefaultEEEEEvvEEEEvNT_6ParamsE:
[----:B------:R-:W0:Y:S02]  /*0000*/  LDC R1, c[0x0][0x28] ;  /* 0x00000a00ff017b82 */ /* 0x000e240000000800 */
[----:B0-----:R-:W-:Y:S01]  /*0010*/  VIADD R1, R1, 0xfffffff8 ;  /* 0xfffffff801017836 */ /* 0x001fe20000000000 */
[----:B------:R-:W0:Y:S01]  /*0020*/  S2R R4, SR_TID.X ;  /* 0x0000000000047919 */ /* 0x000e220000002100 */
[----:B------:R-:W-:Y:S01]  /*0030*/  ELECT P0, URZ, PT ;  /* 0x00000000003f782f */ /* 0x000fe20003800000 */
[----:B------:R-:W-:Y:S01]  /*0040*/  BSSY B0, `(.L_x_0) ;  /* 0x000000f000007945 */ /* 0x000fe20003800000 */
[--C-:B0-----:R-:W-:Y:S02]  /*0050*/  SHF.R.U32.HI R0, RZ, 0x5, R4.reuse ;  /* 0x00000005ff007819 */ /* 0x101fe40000011604 */
[----:B------:R-:W-:-:S03]  /*0060*/  SHF.R.U32.HI R5, RZ, 0x7, R4 ;  /* 0x00000007ff057819 */ /* 0x000fc60000011604 */
[----:B------:R-:W0:Y:S04]  /*0070*/  SHFL.IDX PT, R2, R0, RZ, 0x1f ;  /* 0x00001fff00027589 */ /* 0x000e2800000e0000 */
[----:B------:R1:W2:Y:S01]  /*0080*/  SHFL.IDX PT, R7, R5, RZ, 0x1f ;  /* 0x00001fff05077589 */ /* 0x0002a200000e0000 */
[----:B0-----:R-:W-:-:S13]  /*0090*/  ISETP.NE.OR P0, PT, R2, RZ, !P0 ;  /* 0x000000ff0200720c */ /* 0x001fda0004705670 */
[----:B-12---:R-:W-:Y:S05]  /*00a0*/  @P0 BRA `(.L_x_1) ;  /* 0x0000000000200947 */ /* 0x006fea0003800000 */
[----:B------:R-:W-:Y:S02]  /*00b0*/  ULDC.64 UR4, c[0x0][0x198] ;  /* 0x0000660000047ab9 */ /* 0x000fe40000000a00 */
[----:B------:R-:W-:Y:S02]  /*00c0*/  UIADD3 UR6, UP0, UR4, 0xf0, URZ ;  /* 0x000000f004067890 */ /* 0x000fe4000ff1e03f */
[----:B------:R-:W-:Y:S02]  /*00d0*/  UIADD3 UR4, UP1, UR4, 0x1f0, URZ ;  /* 0x000001f004047890 */ /* 0x000fe4000ff3e03f */
[----:B------:R-:W-:Y:S02]  /*00e0*/  UIADD3.X UR7, URZ, UR5, URZ, UP0, !UPT ;  /* 0x000000053f077290 */ /* 0x000fe400087fe43f */
[----:B------:R-:W-:-:S07]  /*00f0*/  UIADD3.X UR5, URZ, UR5, URZ, UP1, !UPT ;  /* 0x000000053f057290 */ /* 0x000fce0008ffe43f */
[----:B------:R0:W-:Y:S02]  /*0100*/  UTMACCTL.PF [UR6] ;  /* 0x00000000060079b9 */ /* 0x0001e40008040000 */
[----:B------:R0:W-:Y:S02]  /*0110*/  UTMACCTL.PF [UR4] ;  /* 0x00000000040079b9 */ /* 0x0001e40008040000 */
[----:B0-----:R-:W-:Y:S01]  /*0120*/  NOP ;  /* 0x0000000000007918 */ /* 0x001fe20000000000 */
.L_x_1:
[----:B------:R-:W-:Y:S05]  /*0130*/  BSYNC B0 ;  /* 0x0000000000007941 */ /* 0x000fea0003800000 */
.L_x_0:
[----:B------:R-:W0:Y:S02]  /*0140*/  SHFL.IDX PT, R3, R0, RZ, 0x1f ;  /* 0x00001fff00037589 */ /* 0x000e2400000e0000 */
[----:B0-----:R-:W-:-:S13]  /*0150*/  ISETP.NE.AND P0, PT, R3, RZ, PT ;  /* 0x000000ff0300720c */ /* 0x001fda0003f05270 */
[----:B------:R-:W-:Y:S05]  /*0160*/  @P0 BRA `(.L_x_2) ;  /* 0x0000000800040947 */ /* 0x000fea0003800000 */
[----:B------:R-:W-:Y:S01]  /*0170*/  ELECT P0, URZ, PT ;  /* 0x00000000003f782f */ /* 0x000fe20003800000 */
[----:B------:R-:W-:-:S12]  /*0180*/  BSSY B0, `(.L_x_2) ;  /* 0x000007f000007945 */ /* 0x000fd80003800000 */
[----:B------:R-:W-:Y:S05]  /*0190*/  @!P0 BRA `(.L_x_3) ;  /* 0x0000000400f48947 */ /* 0x000fea0003800000 */
[----:B------:R-:W0:Y:S01]  /*01a0*/  S2UR UR8, SR_CgaCtaId ;  /* 0x00000000000879c3 */ /* 0x000e220000008800 */
[----:B------:R-:W-:Y:S01]  /*01b0*/  UMOV UR4, 0x400 ;  /* 0x0000040000047882 */ /* 0x000fe20000000000 */
[----:B------:R-:W-:Y:S01]  /*01c0*/  UMOV UR5, 0x1 ;  /* 0x0000000100057882 */ /* 0x000fe20000000000 */
[----:B------:R-:W-:Y:S02]  /*01d0*/  UMOV UR6, 0x80 ;  /* 0x0000008000067882 */ /* 0x000fe40000000000 */
[----:B------:R-:W-:-:S04]  /*01e0*/  UIADD3 UR6, -UR6, 0x100000, URZ ;  /* 0x0010000006067890 */ /* 0x000fc8000fffe13f */
[----:B------:R-:W-:Y:S02]  /*01f0*/  USHF.L.U32 UR7, UR6, 0xb, URZ ;  /* 0x0000000b06077899 */ /* 0x000fe4000800063f */
[----:B------:R-:W-:Y:S02]  /*0200*/  USHF.L.U32 UR6, UR6, 0x1, URZ ;  /* 0x0000000106067899 */ /* 0x000fe4000800063f */
[----:B0-----:R-:W-:Y:S02]  /*0210*/  ULEA UR8, UR8, UR4, 0x18 ;  /* 0x0000000408087291 */ /* 0x001fe4000f8ec03f */
[----:B------:R-:W-:-:S04]  /*0220*/  UIADD3 UR4, -UR5, 0x100000, URZ ;  /* 0x0010000005047890 */ /* 0x000fc8000fffe13f */
[----:B------:R-:W-:Y:S02]  /*0230*/  USHF.L.U32 UR5, UR4, 0xb, URZ ;  /* 0x0000000b04057899 */ /* 0x000fe4000800063f */
[----:B------:R-:W-:Y:S01]  /*0240*/  USHF.L.U32 UR4, UR4, 0x1, URZ ;  /* 0x0000000104047899 */ /* 0x000fe2000800063f */
[----:B------:R-:W0:Y:S11]  /*0250*/  FENCE.VIEW.ASYNC.S ;  /* 0x00000000000073c6 */ /* 0x000e360000000000 */
[----:B0-----:R0:W1:Y:S01]  /*0260*/  SYNCS.EXCH.64 URZ, [UR8], UR4 ;  /* 0x00000004083f75b2 */ /* 0x0010620008000100 */
[----:B------:R0:W2:Y:S01]  /*0270*/  SYNCS.EXCH.64 URZ, [UR8+0x1c0], UR6 ;  /* 0x0001c006083f75b2 */ /* 0x0000a20008000100 */
[----:B------:R0:W3:Y:S01]  /*0280*/  SYNCS.EXCH.64 URZ, [UR8+0x8], UR4 ;  /* 0x00000804083f75b2 */ /* 0x0000e20008000100 */
[----:B------:R0:W4:Y:S01]  /*0290*/  SYNCS.EXCH.64 URZ, [UR8+0x1c8], UR6 ;  /* 0x0001c806083f75b2 */ /* 0x0001220008000100 */
[----:B------:R0:W0:Y:S01]  /*02a0*/  SYNCS.EXCH.64 URZ, [UR8+0x10], UR4 ;  /* 0x00001004083f75b2 */ /* 0x0000220008000100 */
        /* <DEDUP_REMOVED lines=107> */
[----:B-1234-:R-:W-:Y:S01]  /*0960*/  NOP ;  /* 0x0000000000007918 */ /* 0x01efe20000000000 */
.L_x_3:
[----:B0-----:R-:W-:Y:S05]  /*0970*/  BSYNC B0 ;  /* 0x0000000000007941 */ /* 0x001fea0003800000 */
.L_x_2:
[----:B------:R-:W0:Y:S01]  /*0980*/  SHFL.IDX PT, R6, R0, RZ, 0x1f ;  /* 0x00001fff00067589 */ /* 0x000e2200000e0000 */
[----:B------:R-:W-:Y:S01]  /*0990*/  ELECT P0, URZ, PT ;  /* 0x00000000003f782f */ /* 0x000fe20003800000 */
[----:B------:R-:W-:Y:S01]  /*09a0*/  NOP ;  /* 0x0000000000007918 */ /* 0x000fe20000000000 */
[----:B------:R-:W-:Y:S01]  /*09b0*/  ELECT P1, URZ, PT ;  /* 0x00000000003f782f */ /* 0x000fe20003820000 */
[----:B------:R-:W1:Y:S01]  /*09c0*/  SHFL.IDX PT, R3, R0, RZ, 0x1f ;  /* 0x00001fff00037589 */ /* 0x000e6200000e0000 */
[----:B------:R-:W-:Y:S01]  /*09d0*/  UMOV UR4, 0x20 ;  /* 0x0000002000047882 */ /* 0x000fe20000000000 */
[----:B------:R-:W-:Y:S01]  /*09e0*/  UMOV UR11, 0x80 ;  /* 0x00000080000b7882 */ /* 0x000fe20000000000 */
[----:B------:R-:W-:Y:S01]  /*09f0*/  NOP ;  /* 0x0000000000007918 */ /* 0x000fe20000000000 */
[----:B------:R-:W2:Y:S01]  /*0a00*/  SHFL.IDX PT, R5, R5, RZ, 0x1f ;  /* 0x00001fff05057589 */ /* 0x000ea200000e0000 */
[C---:B------:R-:W-:Y:S01]  /*0a10*/  VIADD R31, R7.reuse, 0xffffffff ;  /* 0xffffffff071f7836 */ /* 0x040fe20000000000 */
[----:B------:R-:W-:Y:S01]  /*0a20*/  ULDC.64 UR36, c[0x0][0x208] ;  /* 0x0000820000247ab9 */ /* 0x000fe20000000a00 */
[----:B------:R-:W-:-:S03]  /*0a30*/  ISETP.NE.AND P2, PT, R7, RZ, PT ;  /* 0x000000ff0700720c */ /* 0x000fc60003f45270 */
[----:B------:R-:W-:Y:S02]  /*0a40*/  ISETP.GE.U32.AND P3, PT, R31, 0x2, PT ;  /* 0x000000021f00780c */ /* 0x000fe40003f66070 */
[----:B0-----:R-:W-:Y:S02]  /*0a50*/  ISETP.NE.OR P0, PT, R6, RZ, !P0 ;  /* 0x000000ff0600720c */ /* 0x001fe40004705670 */
[----:B-1----:R-:W-:Y:S02]  /*0a60*/  ISETP.NE.OR P1, PT, R3, RZ, !P1 ;  /* 0x000000ff0300720c */ /* 0x002fe40004f25670 */
[----:B------:R-:W-:Y:S02]  /*0a70*/  SHF.R.S32.HI R3, RZ, 0x1f, R2 ;  /* 0x0000001fff037819 */ /* 0x000fe40000011402 */
[----:B--2---:R-:W-:Y:S02]  /*0a80*/  R2UR UR44, R5 ;  /* 0x00000000052c72ca */ /* 0x004fe400000e0000 */
[----:B------:R-:W-:-:S05]  /*0a90*/  LEA.HI R3, R3, R2, RZ, 0x2 ;  /* 0x0000000203037211 */ /* 0x000fca00078f10ff */
[----:B------:R-:W-:Y:S01]  /*0aa0*/  VOTEU.ALL UP0, P0 ;  /* 0x00000000003f7886 */ /* 0x000fe20000000000 */
[----:B------:R-:W-:Y:S01]  /*0ab0*/  LOP3.LUT R3, R3, 0xfffffffc, RZ, 0xc0, !PT ;  /* 0xfffffffc03037812 */ /* 0x000fe200078ec0ff */
[----:B------:R-:W-:-:S03]  /*0ac0*/  VOTEU.ALL UP1, P1 ;  /* 0x00000000003f7886 */ /* 0x000fc60000820000 */
[----:B------:R-:W0:Y:S01]  /*0ad0*/  @!UP0 S2UR UR7, SR_CgaCtaId ;  /* 0x00000000000789c3 */ /* 0x000e220000008800 */
[----:B------:R-:W-:Y:S01]  /*0ae0*/  @!UP0 UMOV UR6, 0x400 ;  /* 0x0000040000068882 */ /* 0x000fe20000000000 */
[----:B------:R-:W-:-:S04]  /*0af0*/  @!UP0 UIADD3 UR4, -UR4, 0x100000, URZ ;  /* 0x0010000004048890 */ /* 0x000fc8000fffe13f */
[----:B------:R-:W-:Y:S02]  /*0b00*/  @!UP0 USHF.L.U32 UR5, UR4, 0xb, URZ ;  /* 0x0000000b04058899 */ /* 0x000fe4000800063f */
[----:B------:R-:W-:Y:S01]  /*0b10*/  @!UP0 USHF.L.U32 UR4, UR4, 0x1, URZ ;  /* 0x0000000104048899 */ /* 0x000fe2000800063f */
[----:B------:R-:W-:Y:S01]  /*0b20*/  IMAD.IADD R14, R2, 0x1, -R3 ;  /* 0x00000001020e7824 */ /* 0x000fe200078e0a03 */
[----:B------:R-:W-:Y:S01]  /*0b30*/  @!UP1 UMOV UR9, 0x400 ;  /* 0x0000040000099882 */ /* 0x000fe20000000000 */
[----:B------:R-:W-:Y:S01]  /*0b40*/  VOTEU.ALL UP2, P1 ;  /* 0x00000000003f7886 */ /* 0x000fe20000840000 */
[----:B------:R-:W-:Y:S01]  /*0b50*/  VOTEU.ALL UP3, P1 ;  /* 0x00000000003f7886 */ /* 0x000fe20000860000 */
[----:B------:R-:W-:Y:S01]  /*0b60*/  VOTEU.ALL UP4, P1 ;  /* 0x00000000003f7886 */ /* 0x000fe20000880000 */
[----:B------:R-:W1:Y:S01]  /*0b70*/  @!UP1 S2UR UR10, SR_CgaCtaId ;  /* 0x00000000000a99c3 */ /* 0x000e620000008800 */
[----:B------:R-:W-:Y:S01]  /*0b80*/  VOTEU.ALL UP5, P1 ;  /* 0x00000000003f7886 */ /* 0x000fe200008a0000 */
[----:B------:R-:W-:-:S04]  /*0b90*/  SHF.R.S32.HI R3, RZ, 0x1f, R4 ;  /* 0x0000001fff037819 */ /* 0x000fc80000011404 */
[----:B------:R-:W-:-:S04]  /*0ba0*/  LEA.HI R3, R3, R4, RZ, 0x7 ;  /* 0x0000000403037211 */ /* 0x000fc800078f38ff */
[----:B------:R-:W-:-:S05]  /*0bb0*/  LOP3.LUT R3, R3, 0xffffff80, RZ, 0xc0, !PT ;  /* 0xffffff8003037812 */ /* 0x000fca00078ec0ff */
[----:B------:R-:W-:Y:S01]  /*0bc0*/  IMAD.IADD R5, R4, 0x1, -R3 ;  /* 0x0000000104057824 */ /* 0x000fe200078e0a03 */
[----:B0-----:R-:W-:Y:S02]  /*0bd0*/  @!UP0 ULEA UR8, UR7, UR6, 0x18 ;  /* 0x0000000607088291 */ /* 0x001fe4000f8ec03f */
[----:B------:R-:W-:-:S04]  /*0be0*/  @!UP1 UIADD3 UR6, -UR11, 0x100000, URZ ;  /* 0x001000000b069890 */ /* 0x000fc8000fffe13f */
[----:B------:R-:W-:Y:S02]  /*0bf0*/  @!UP1 USHF.L.U32 UR7, UR6, 0xb, URZ ;  /* 0x0000000b06079899 */ /* 0x000fe4000800063f */
[----:B------:R-:W-:Y:S01]  /*0c00*/  @!UP1 USHF.L.U32 UR6, UR6, 0x1, URZ ;  /* 0x0000000106069899 */ /* 0x000fe2000800063f */
[----:B------:R-:W-:Y:S01]  /*0c10*/  VOTEU.ALL UP0, P0 ;  /* 0x00000000003f7886 */ /* 0x000fe20000000000 */
[----:B-1----:R-:W-:Y:S01]  /*0c20*/  @!UP1 ULEA UR9, UR10, UR9, 0x18 ;  /* 0x000000090a099291 */ /* 0x002fe2000f8ec03f */
[----:B------:R-:W-:Y:S02]  /*0c30*/  VOTEU.ALL UP1, P0 ;  /* 0x00000000003f7886 */ /* 0x000fe40000020000 */
[----:B------:R-:W-:Y:S01]  /*0c40*/  ULDC.64 UR10, c[0x0][0x598] ;  /* 0x00016600000a7ab9 */ /* 0x000fe20000000a00 */
[----:B------:R-:W-:Y:S01]  /*0c50*/  ISETP.NE.AND P0, PT, R14, 0x3, PT ;  /* 0x000000030e00780c */ /* 0x000fe20003f05270 */
[----:B------:R-:W0:Y:S02]  /*0c60*/  FENCE.VIEW.ASYNC.S ;  /* 0x00000000000073c6 */ /* 0x000e240000000000 */
[----:B0-----:R0:W1:Y:S01]  /*0c70*/  @!UP0 SYNCS.EXCH.64 URZ, [UR8+0x3b0], UR4 ;  /* 0x0003b004083f85b2 */ /* 0x0010620008000100 */
[----:B------:R-:W-:-:S02]  /*0c80*/  ISETP.NE.U32.AND P1, PT, RZ, UR10, PT ;  /* 0x0000000aff007c0c */ /* 0x000fc4000bf25070 */
[----:B------:R-:W-:Y:S02]  /*0c90*/  ISETP.EQ.OR P0, PT, R14, RZ, !P0 ;  /* 0x000000ff0e00720c */ /* 0x000fe40004702670 */
[----:B------:R-:W-:Y:S02]  /*0ca0*/  ISETP.NE.AND.EX P1, PT, RZ, UR11, PT, P1 ;  /* 0x0000000bff007c0c */ /* 0x000fe4000bf25310 */
[----:B------:R-:W-:-:S04]  /*0cb0*/  ISETP.EQ.AND P0, PT, R7, RZ, P0 ;  /* 0x000000ff0700720c */ /* 0x000fc80000702270 */
[----:B------:R-:W-:-:S04]  /*0cc0*/  SEL R23, RZ, 0x1, !P0 ;  /* 0x00000001ff177807 */ /* 0x000fc80004000000 */
[----:B------:R-:W-:Y:S01]  /*0cd0*/  SEL R23, R23, 0x2, P3 ;  /* 0x0000000217177807 */ /* 0x000fe20001800000 */
[----:B------:R0:W1:Y:S01]  /*0ce0*/  @!UP1 SYNCS.EXCH.64 URZ, [UR8+0x3b8], UR4 ;  /* 0x0003b804083f95b2 */ /* 0x0000620008000100 */
[----:B------:R-:W-:Y:S01]  /*0cf0*/  NOP ;  /* 0x0000000000007918 */ /* 0x000fe20000000000 */
[----:B------:R0:W1:Y:S01]  /*0d00*/  @!UP2 SYNCS.EXCH.64 URZ, [UR9+0x390], UR6 ;  /* 0x00039006093fa5b2 */ /* 0x0000620008000100 */
[----:B------:R0:W1:Y:S01]  /*0d10*/  @!UP3 SYNCS.EXCH.64 URZ, [UR9+0x398], UR6 ;  /* 0x00039806093fb5b2 */ /* 0x0000620008000100 */
[----:B------:R0:W1:Y:S01]  /*0d20*/  @!UP4 SYNCS.EXCH.64 URZ, [UR9+0x3a0], UR6 ;  /* 0x0003a006093fc5b2 */ /* 0x0000620008000100 */
[----:B------:R0:W1:Y:S01]  /*0d30*/  @!UP5 SYNCS.EXCH.64 URZ, [UR9+0x3a8], UR6 ;  /* 0x0003a806093fd5b2 */ /* 0x0000620008000100 */
[----:B------:R-:W-:Y:S01]  /*0d40*/  NOP ;  /* 0x0000000000007918 */ /* 0x000fe20000000000 */
[----:B-1----:R-:W-:Y:S06]  /*0d50*/  BAR.SYNC.DEFER_BLOCKING 0x0 ;  /* 0x0000000000007b1d */ /* 0x002fec0000010000 */
[----:B0-----:R-:W-:Y:S05]  /*0d60*/  @!P1 BRA `(.L_x_4) ;  /* 0x00000000001c9947 */ /* 0x001fea0003800000 */
[----:B------:R-:W0:Y:S02]  /*0d70*/  LDC.64 R2, c[0x0][0x598] ;  /* 0x00016600ff027b82 */ /* 0x000e240000000a00 */
[----:B0-----:R-:W2:Y:S02]  /*0d80*/  LDG.E.64 R2, desc[UR36][R2.64] ;  /* 0x0000002402027981 */ /* 0x001ea4000c1e1b00 */
[----:B--2---:R-:W-:-:S04]  /*0d90*/  ISETP.NE.U32.AND P0, PT, R2, RZ, PT ;  /* 0x000000ff0200720c */ /* 0x004fc80003f05070 */
[----:B------:R-:W-:-:S13]  /*0da0*/  ISETP.NE.AND.EX P0, PT, R3, RZ, PT, P0 ;  /* 0x000000ff0300720c */ /* 0x000fda0003f05300 */
[----:B------:R-:W-:Y:S05]  /*0db0*/  @!P0 BRA `(.L_x_4) ;  /* 0x0000000000088947 */ /* 0x000fea0003800000 */
[----:B------:R1:W5:Y:S01]  /*0dc0*/  LD.E R56, desc[UR36][R2.64] ;  /* 0x0000002402387980 */ /* 0x000362000c101900 */
[----:B------:R-:W-:Y:S05]  /*0dd0*/  BRA `(.L_x_5) ;  /* 0x0000000000247947 */ /* 0x000fea0003800000 */
.L_x_4:
[----:B------:R-:W-:Y:S02]  /*0de0*/  ULDC.64 UR4, c[0x0][0x588] ;  /* 0x0001620000047ab9 */ /* 0x000fe40000000a00 */
[----:B------:R-:W-:-:S04]  /*0df0*/  ISETP.NE.U32.AND P0, PT, RZ, UR4, PT ;  /* 0x00000004ff007c0c */ /* 0x000fc8000bf05070 */
[----:B------:R-:W-:-:S13]  /*0e00*/  ISETP.NE.AND.EX P0, PT, RZ, UR5, PT, P0 ;  /* 0x00000005ff007c0c */ /* 0x000fda000bf05300 */
[----:B------:R-:W-:Y:S05]  /*0e10*/  @!P0 BRA `(.L_x_6) ;  /* 0x00000000000c8947 */ /* 0x000fea0003800000 */
[----:B------:R-:W0:Y:S02]  /*0e20*/  LDC.64 R56, c[0x0][0x588] ;  /* 0x00016200ff387b82 */ /* 0x000e240000000a00 */
[----:B0-----:R0:W5:Y:S01]  /*0e30*/  LDG.E R56, desc[UR36][R56.64] ;  /* 0x0000002438387981 */ /* 0x001162000c1e1900 */
[----:B------:R-:W-:Y:S05]  /*0e40*/  BRA `(.L_x_5) ;  /* 0x0000000000087947 */ /* 0x000fea0003800000 */
.L_x_6:
[----:B------:R-:W-:Y:S02]  /*0e50*/  ULDC UR4, c[0x0][0x580] ;  /* 0x0001600000047ab9 */ /* 0x000fe40000000800 */
[----:B------:R-:W-:-:S07]  /*0e60*/  IMAD.U32 R56, RZ, RZ, UR4 ;  /* 0x00000004ff387e24 */ /* 0x000fce000f8e00ff */
.L_x_5:
[----:B------:R-:W-:Y:S02]  /*0e70*/  ULDC.64 UR4, c[0x0][0x5a0] ;  /* 0x0001680000047ab9 */ /* 0x000fe40000000a00 */
[----:B------:R-:W-:-:S04]  /*0e80*/  ISETP.NE.U32.AND P0, PT, RZ, UR4, PT ;  /* 0x00000004ff007c0c */ /* 0x000fc8000bf05070 */
[----:B------:R-:W-:-:S13]  /*0e90*/  ISETP.NE.AND.EX P0, PT, RZ, UR5, PT, P0 ;  /* 0x00000005ff007c0c */ /* 0x000fda000bf05300 */
[----:B------:R-:W-:Y:S05]  /*0ea0*/  @!P0 BRA `(.L_x_7) ;  /* 0x00000000001c8947 */ /* 0x000fea0003800000 */
[----:B-1----:R-:W1:Y:S02]  /*0eb0*/  LDC.64 R2, c[0x0][0x5a0] ;  /* 0x00016800ff027b82 */ /* 0x002e640000000a00 */
[----:B-1----:R-:W2:Y:S02]  /*0ec0*/  LDG.E.64 R2, desc[UR36][R2.64] ;  /* 0x0000002402027981 */ /* 0x002ea4000c1e1b00 */
[----:B--2---:R-:W-:-:S04]  /*0ed0*/  ISETP.NE.U32.AND P0, PT, R2, RZ, PT ;  /* 0x000000ff0200720c */ /* 0x004fc80003f05070 */
[----:B------:R-:W-:-:S13]  /*0ee0*/  ISETP.NE.AND.EX P0, PT, R3, RZ, PT, P0 ;  /* 0x000000ff0300720c */ /* 0x000fda0003f05300 */
[----:B------:R-:W-:Y:S05]  /*0ef0*/  @!P0 BRA `(.L_x_7) ;  /* 0x0000000000088947 */ /* 0x000fea0003800000 */
[----:B0-----:R2:W5:Y:S01]  /*0f00*/  LD.E R57, desc[UR36][R2.64] ;  /* 0x0000002402397980 */ /* 0x001562000c101900 */
[----:B------:R-:W-:Y:S05]  /*0f10*/  BRA `(.L_x_8) ;  /* 0x0000000000247947 */ /* 0x000fea0003800000 */
.L_x_7:
[----:B------:R-:W-:Y:S02]  /*0f20*/  ULDC.64 UR4, c[0x0][0x590] ;  /* 0x0001640000047ab9 */ /* 0x000fe40000000a00 */
[----:B------:R-:W-:-:S04]  /*0f30*/  ISETP.NE.U32.AND P0, PT, RZ, UR4, PT ;  /* 0x00000004ff007c0c */ /* 0x000fc8000bf05070 */
[----:B------:R-:W-:-:S13]  /*0f40*/  ISETP.NE.AND.EX P0, PT, RZ, UR5, PT, P0 ;  /* 0x00000005ff007c0c */ /* 0x000fda000bf05300 */
[----:B------:R-:W-:Y:S05]  /*0f50*/  @!P0 BRA `(.L_x_9) ;  /* 0x00000000000c8947 */ /* 0x000fea0003800000 */
[----:B-1----:R-:W0:Y:S02]  /*0f60*/  LDC.64 R2, c[0x0][0x590] ;  /* 0x00016400ff027b82 */ /* 0x002e240000000a00 */
[----:B0-----:R0:W5:Y:S01]  /*0f70*/  LDG.E R57, desc[UR36][R2.64] ;  /* 0x0000002402397981 */ /* 0x001162000c1e1900 */
[----:B------:R-:W-:Y:S05]  /*0f80*/  BRA `(.L_x_8) ;  /* 0x0000000000087947 */ /* 0x000fea0003800000 */
.L_x_9:
[----:B------:R-:W-:Y:S02]  /*0f90*/  ULDC UR4, c[0x0][0x584] ;  /* 0x0001610000047ab9 */ /* 0x000fe40000000800 */
[----:B0-----:R-:W-:-:S07]  /*0fa0*/  IMAD.U32 R57, RZ, RZ, UR4 ;  /* 0x00000004ff397e24 */ /* 0x001fce000f8e00ff */
.L_x_8:
[----:B012---:R-:W0:Y:S01]  /*0fb0*/  LDC R2, c[0x0][0x65c] ;  /* 0x00019700ff027b82 */ /* 0x007e220000000800 */
[----:B------:R-:W1:Y:S01]  /*0fc0*/  S2R R15, SR_CTAID.Y ;  /* 0x00000000000f7919 */ /* 0x000e620000002600 */
[----:B------:R-:W-:Y:S01]  /*0fd0*/  ULDC UR6, c[0x0][0x28c] ;  /* 0x0000a30000067ab9 */ /* 0x000fe20000000800 */
[----:B------:R-:W-:Y:S01]  /*0fe0*/  ISETP.NE.AND P0, PT, R7, 0x2, PT ;  /* 0x000000020700780c */ /* 0x000fe20003f05270 */
[----:B------:R-:W-:Y:S01]  /*0ff0*/  UIADD3 UR6, UR6, 0x1f, URZ ;  /* 0x0000001f06067890 */ /* 0x000fe2000fffe03f */
[----:B------:R-:W2:Y:S01]  /*1000*/  S2R R6, SR_CTAID.X ;  /* 0x0000000000067919 */ /* 0x000ea20000002500 */
[----:B------:R-:W-:Y:S01]  /*1010*/  UMOV UR39, URZ ;  /* 0x0000003f00277c82 */ /* 0x000fe20008000000 */
[----:B------:R-:W-:Y:S01]  /*1020*/  UMOV UR38, URZ ;  /* 0x0000003f00267c82 */ /* 0x000fe20008000000 */
[----:B------:R-:W-:Y:S01]  /*1030*/  USHF.R.S32.HI UR7, URZ, 0x1f, UR6 ;  /* 0x0000001f3f077899 */ /* 0x000fe20008011406 */
[----:B------:R-:W-:-:S03]  /*1040*/  ULDC.64 UR8, c[0x0][0x650] ;  /* 0x0001940000087ab9 */ /* 0x000fc60000000a00 */
[----:B------:R-:W-:-:S04]  /*1050*/  ULEA.HI UR7, UR7, UR6, URZ, 0x5 ;  /* 0x0000000607077291 */ /* 0x000fc8000f8f283f */
[----:B------:R-:W-:Y:S01]  /*1060*/  USHF.R.S32.HI UR40, URZ, 0x5, UR7 ;  /* 0x000000053f287899 */ /* 0x000fe20008011407 */
[----:B0-----:R-:W-:-:S13]  /*1070*/  ISETP.NE.AND P1, PT, R2, 0x1, PT ;  /* 0x000000010200780c */ /* 0x001fda0003f25270 */
[----:B------:R-:W2:Y:S01]  /*1080*/  @P1 LDC R17, c[0x0][0x10] ;  /* 0x00000400ff111b82 */ /* 0x000ea20000000800 */
[----:B-1----:R-:W-:Y:S02]  /*1090*/  @P1 IMAD.MOV.U32 R8, RZ, RZ, R15 ;  /* 0x000000ffff081224 */ /* 0x002fe400078e000f */
[----:B------:R-:W-:Y:S02]  /*10a0*/  @P1 IMAD.MOV.U32 R9, RZ, RZ, RZ ;  /* 0x000000ffff091224 */ /* 0x000fe400078e00ff */
[----:B------:R-:W-:-:S03]  /*10b0*/  @P1 IMAD.MOV.U32 R7, RZ, RZ, RZ ;  /* 0x000000ffff071224 */ /* 0x000fc600078e00ff */
[----:B------:R-:W0:Y:S01]  /*10c0*/  @!P1 LDC R3, c[0x0][0xc] ;  /* 0x00000300ff039b82 */ /* 0x000e220000000800 */
[----:B------:R-:W-:Y:S01]  /*10d0*/  ULDC UR4, c[0x0][0xc] ;  /* 0x0000030000047ab9 */ /* 0x000fe20000000800 */
[----:B------:R-:W-:Y:S02]  /*10e0*/  ULDC UR5, c[0x0][0x10] ;  /* 0x0000040000057ab9 */ /* 0x000fe40000000800 */
[----:B------:R-:W-:-:S04]  /*10f0*/  UIMAD.WIDE.U32 UR4, UR4, UR5, URZ ;  /* 0x00000005040472a5 */ /* 0x000fc8000f8e003f */
[----:B------:R-:W1:Y:S01]  /*1100*/  LDC R0, c[0x0][0x14] ;  /* 0x00000500ff007b82 */ /* 0x000e620000000800 */
[----:B--2---:R-:W-:-:S04]  /*1110*/  @P1 IMAD.WIDE.U32 R16, R6, R17, R8 ;  /* 0x0000001106101225 */ /* 0x004fc800078e0008 */
[----:B------:R-:W-:Y:S02]  /*1120*/  @P1 IMAD.IADD R17, R17, 0x1, R7 ;  /* 0x0000000111111824 */ /* 0x000fe400078e0207 */
[----:B------:R-:W-:Y:S02]  /*1130*/  IMAD.MOV.U32 R7, RZ, RZ, RZ ;  /* 0x000000ffff077224 */ /* 0x000fe400078e00ff */
[----:B0-----:R-:W-:-:S04]  /*1140*/  @!P1 IMAD.WIDE.U32 R8, R3, R15, R6 ;  /* 0x0000000f03089225 */ /* 0x001fc800078e0006 */
[----:B------:R-:W-:Y:S02]  /*1150*/  @!P1 IMAD.MOV.U32 R16, RZ, RZ, R8 ;  /* 0x000000ffff109224 */ /* 0x000fe400078e0008 */
[----:B-1----:R-:W-:-:S04]  /*1160*/  IMAD.WIDE.U32 R10, R0, UR4, RZ ;  /* 0x00000004000a7c25 */ /* 0x002fc8000f8e00ff */
[----:B------:R-:W-:Y:S01]  /*1170*/  IMAD R3, R0, UR5, RZ ;  /* 0x0000000500037c24 */ /* 0x000fe2000f8e02ff */
[----:B------:R0:W-:Y:S01]  /*1180*/  STL.64 [R1], R10 ;  /* 0x0000000a01007387 */ /* 0x0001e20000100a00 */
[----:B------:R-:W-:Y:S02]  /*1190*/  @!P1 IMAD.MOV.U32 R17, RZ, RZ, R9 ;  /* 0x000000ffff119224 */ /* 0x000fe400078e0009 */
[----:B------:R-:W-:Y:S01]  /*11a0*/  IMAD.IADD R0, R11, 0x1, R3 ;  /* 0x000000010b007824 */ /* 0x000fe200078e0203 */
[----:B------:R-:W-:Y:S06]  /*11b0*/  @P0 BRA `(.L_x_10) ;  /* 0x0000000000200947 */ /* 0x000fec0003800000 */
[----:B------:R-:W-:Y:S01]  /*11c0*/  UISETP.GE.U32.AND UP0, UPT, UR40, 0x38, UPT ;  /* 0x000000382800788c */ /* 0x000fe2000bf06070 */
[----:B------:R-:W-:Y:S01]  /*11d0*/  IADD3 R16, P0, R16, R10, RZ ;  /* 0x0000000a10107210 */ /* 0x000fe20007f1e0ff */
[----:B------:R-:W-:Y:S01]  /*11e0*/  USHF.R.U32.HI UR4, URZ, 0x3, UR40 ;  /* 0x000000033f047899 */ /* 0x000fe20008011628 */
[----:B------:R-:W-:-:S03]  /*11f0*/  UMOV UR38, URZ ;  /* 0x0000003f00267c82 */ /* 0x000fc60008000000 */
[----:B------:R-:W-:Y:S01]  /*1200*/  UIMAD.WIDE.U32 UR4, UR4, 0x24924925, URZ ;  /* 0x24924925040478a5 */ /* 0x000fe2000f8e003f */
[----:B------:R-:W-:-:S03]  /*1210*/  IMAD.X R17, R0, 0x1, R17, P0 ;  /* 0x0000000100117824 */ /* 0x000fc600000e0611 */
[----:B------:R-:W-:Y:S02]  /*1220*/  UIMAD UR39, UR5, -0x38, UR40 ;  /* 0xffffffc8052778a4 */ /* 0x000fe4000f8e0228 */
[----:B------:R-:W-:-:S12]  /*1230*/  @UP0 ULOP3.LUT UR38, UR5, 0x1, URZ, 0xc0, !UPT ;  /* 0x0000000105260892 */ /* 0x000fd8000f8ec03f */
.L_x_10:
[----:B------:R-:W-:Y:S01]  /*1240*/  ISETP.GE.U32.AND P0, PT, R16, UR8, PT ;  /* 0x0000000810007c0c */ /* 0x000fe2000bf06070 */
[----:B------:R-:W-:Y:S01]  /*1250*/  IMAD.MOV.U32 R22, RZ, RZ, -0x1 ;  /* 0xffffffffff167424 */ /* 0x000fe200078e00ff */
[----:B------:R-:W-:Y:S01]  /*1260*/  PRMT R3, RZ, 0x7610, R3 ;  /* 0x00007610ff037816 */ /* 0x000fe20000000003 */
[----:B------:R-:W-:Y:S01]  /*1270*/  IMAD.MOV.U32 R19, RZ, RZ, -0x1 ;  /* 0xffffffffff137424 */ /* 0x000fe200078e00ff */
[----:B------:R-:W-:Y:S01]  /*1280*/  ISETP.GE.U32.AND.EX P0, PT, R17, UR9, PT, P0 ;  /* 0x0000000911007c0c */ /* 0x000fe2000bf06100 */
[----:B------:R-:W-:-:S12]  /*1290*/  IMAD.MOV.U32 R18, RZ, RZ, -0x1 ;  /* 0xffffffffff127424 */ /* 0x000fd800078e00ff */
[----:B------:R-:W-:Y:S05]  /*12a0*/  @P0 BRA `(.L_x_11) ;  /* 0x0000000400580947 */ /* 0x000fea0003800000 */
[----:B------:R-:W1:Y:S01]  /*12b0*/  LDC.64 R20, c[0x0][0x628] ;  /* 0x00018a00ff147b82 */ /* 0x000e620000000a00 */
[----:B------:R-:W-:Y:S02]  /*12c0*/  IMAD.MOV.U32 R8, RZ, RZ, R16 ;  /* 0x000000ffff087224 */ /* 0x000fe400078e0010 */
[----:B------:R-:W-:-:S05]  /*12d0*/  IMAD.MOV.U32 R9, RZ, RZ, R17 ;  /* 0x000000ffff097224 */ /* 0x000fca00078e0011 */
[----:B------:R-:W2:Y:S08]  /*12e0*/  LDC R18, c[0x0][0x630] ;  /* 0x00018c00ff127b82 */ /* 0x000eb00000000800 */
[----:B------:R-:W3:Y:S01]  /*12f0*/  LDC.64 R24, c[0x0][0x620] ;  /* 0x00018800ff187b82 */ /* 0x000ee20000000a00 */
[----:B-1----:R-:W-:-:S04]  /*1300*/  ISETP.NE.U32.AND P0, PT, R20, RZ, PT ;  /* 0x000000ff1400720c */ /* 0x002fc80003f05070 */
[----:B------:R-:W-:-:S13]  /*1310*/  ISETP.NE.AND.EX P0, PT, R21, RZ, PT, P0 ;  /* 0x000000ff1500720c */ /* 0x000fda0003f05300 */
[----:B--23--:R-:W-:Y:S05]  /*1320*/  @!P0 BRA `(.L_x_12) ;  /* 0x0000000000288947 */ /* 0x00cfea0003800000 */
[----:B------:R-:W1:Y:S02]  /*1330*/  LDC R3, c[0x0][0x634] ;  /* 0x00018d00ff037b82 */ /* 0x000e640000000800 */
[----:B-1----:R-:W-:-:S05]  /*1340*/  IADD3 R3, P0, R16, R3, RZ ;  /* 0x0000000310037210 */ /* 0x002fca0007f1e0ff */
[----:B------:R-:W-:-:S04]  /*1350*/  IMAD.X R19, RZ, RZ, R17, P0 ;  /* 0x000000ffff137224 */ /* 0x000fc800000e0611 */
[----:B------:R-:W-:-:S04]  /*1360*/  IMAD.WIDE.U32 R8, R19, R20, RZ ;  /* 0x0000001413087225 */ /* 0x000fc800078e00ff */
[----:B0-----:R-:W-:-:S04]  /*1370*/  IMAD.WIDE.U32 R10, P0, R3, R21, R8 ;  /* 0x00000015030a7225 */ /* 0x001fc80007800008 */
[----:B------:R-:W-:-:S04]  /*1380*/  IMAD.WIDE.U32 R8, R3, R20, RZ ;  /* 0x0000001403087225 */ /* 0x000fc800078e00ff */
[----:B------:R-:W-:Y:S01]  /*1390*/  IMAD.X R13, RZ, RZ, RZ, P0 ;  /* 0x000000ffff0d7224 */ /* 0x000fe200000e06ff */
[----:B------:R-:W-:Y:S01]  /*13a0*/  IADD3 RZ, P0, R9, R10, RZ ;  /* 0x0000000a09ff7210 */ /* 0x000fe20007f1e0ff */
[----:B------:R-:W-:-:S04]  /*13b0*/  IMAD.MOV.U32 R12, RZ, RZ, R11 ;  /* 0x000000ffff0c7224 */ /* 0x000fc800078e000b */
[----:B------:R-:W-:-:S08]  /*13c0*/  IMAD.WIDE.U32.X R8, R19, R21, R12, P0 ;  /* 0x0000001513087225 */ /* 0x000fd000000e040c */
.L_x_12:
[-CC-:B------:R-:W-:Y:S01]  /*13d0*/  SHF.R.U64 R30, R8, R18.reuse, R9.reuse ;  /* 0x00000012081e7219 */ /* 0x180fe20000001209 */
[----:B------:R-:W1:Y:S01]  /*13e0*/  LDC R12, c[0x0][0x618] ;  /* 0x00018600ff0c7b82 */ /* 0x000e620000000800 */
[----:B------:R-:W-:Y:S01]  /*13f0*/  SHF.R.U32.HI R7, RZ, R18, R9 ;  /* 0x00000012ff077219 */ /* 0x000fe20000011609 */
[----:B------:R-:W-:Y:S01]  /*1400*/  ULDC UR4, c[0x0][0x150] ;  /* 0x0000540000047ab9 */ /* 0x000fe20000000800 */
[----:B0-----:R-:W-:Y:S02]  /*1410*/  IADD3 R11, P0, RZ, -R30, RZ ;  /* 0x8000001eff0b7210 */ /* 0x001fe40007f1e0ff */
[----:B------:R-:W-:-:S03]  /*1420*/  I2FP.F32.U32 R3, R6 ;  /* 0x0000000600037245 */ /* 0x000fc60000201000 */
[----:B------:R-:W0:Y:S01]  /*1430*/  LDC.64 R26, c[0x0][0x640] ;  /* 0x00019000ff1a7b82 */ /* 0x000e220000000a00 */
[----:B------:R-:W-:Y:S02]  /*1440*/  IMAD.X R13, RZ, RZ, ~R7, P0 ;  /* 0x000000ffff0d7224 */ /* 0x000fe400000e0e07 */
[----:B------:R-:W-:Y:S01]  /*1450*/  FMUL R3, R3, UR4 ;  /* 0x0000000403037c20 */ /* 0x000fe20008400000 */
[----:B------:R-:W-:Y:S01]  /*1460*/  IMAD.WIDE.U32 R8, R11, R24, R16 ;  /* 0x000000180b087225 */ /* 0x000fe200078e0010 */
[----:B------:R-:W-:-:S03]  /*1470*/  ULDC UR4, c[0x0][0x154] ;  /* 0x0000550000047ab9 */ /* 0x000fc60000000800 */
[----:B------:R-:W-:Y:S01]  /*1480*/  IMAD R10, R13, R24, RZ ;  /* 0x000000180d0a7224 */ /* 0x000fe200078e02ff */
[----:B------:R-:W2:Y:S01]  /*1490*/  LDC R7, c[0x0][0x144] ;  /* 0x00005100ff077b82 */ /* 0x000ea20000000800 */
[----:B------:R-:W3:Y:S02]  /*14a0*/  F2I.U32.TRUNC.NTZ R3, R3 ;  /* 0x0000000300037305 */ /* 0x000ee4000020f000 */
[----:B------:R-:W-:-:S04]  /*14b0*/  IMAD R11, R11, R25, R10 ;  /* 0x000000190b0b7224 */ /* 0x000fc800078e020a */
[----:B------:R-:W-:Y:S01]  /*14c0*/  IMAD.IADD R9, R9, 0x1, R11 ;  /* 0x0000000109097824 */ /* 0x000fe200078e020b */
[----:B------:R-:W4:Y:S01]  /*14d0*/  LDC R18, c[0x0][0x608] ;  /* 0x00018200ff127b82 */ /* 0x000f220000000800 */
[----:B------:R-:W-:-:S03]  /*14e0*/  IMAD.MOV.U32 R11, RZ, RZ, -0x1 ;  /* 0xffffffffff0b7424 */ /* 0x000fc600078e00ff */
[-C--:B-1----:R-:W-:Y:S02]  /*14f0*/  SHF.R.U64 R22, R8, R12.reuse, R9 ;  /* 0x0000000c08167219 */ /* 0x082fe40000001209 */
[----:B------:R-:W-:Y:S02]  /*1500*/  I2FP.F32.U32 R8, R15 ;  /* 0x0000000f00087245 */ /* 0x000fe40000201000 */
[----:B------:R-:W1:Y:S01]  /*1510*/  LDC R24, c[0x0][0x658] ;  /* 0x00019600ff187b82 */ /* 0x000e620000000800 */
[----:B0-----:R-:W-:Y:S01]  /*1520*/  ISETP.NE.U32.AND P0, PT, R26, RZ, PT ;  /* 0x000000ff1a00720c */ /* 0x001fe20003f05070 */
[----:B---3--:R-:W-:Y:S01]  /*1530*/  IMAD.MOV R10, RZ, RZ, -R3 ;  /* 0x000000ffff0a7224 */ /* 0x008fe200078e0a03 */
[----:B------:R-:W-:Y:S01]  /*1540*/  SHF.R.U32.HI R9, RZ, R12, R9 ;  /* 0x0000000cff097219 */ /* 0x000fe20000011609 */
[----:B------:R-:W-:Y:S01]  /*1550*/  FMUL R8, R8, UR4 ;  /* 0x0000000408087c20 */ /* 0x000fe20008400000 */
[----:B------:R-:W-:-:S03]  /*1560*/  ISETP.NE.AND.EX P0, PT, R27, RZ, PT, P0 ;  /* 0x000000ff1b00720c */ /* 0x000fc60003f05300 */
[----:B------:R-:W0:Y:S01]  /*1570*/  LDC R20, c[0x0][0x148] ;  /* 0x00005200ff147b82 */ /* 0x000e220000000800 */
[----:B--2---:R-:W-:-:S07]  /*1580*/  IMAD R3, R7, R10, R6 ;  /* 0x0000000a07037224 */ /* 0x004fce00078e0206 */
[----:B------:R-:W2:Y:S01]  /*1590*/  LDC R21, c[0x0][0x600] ;  /* 0x00018000ff157b82 */ /* 0x000ea20000000800 */
[-CC-:B----4-:R-:W-:Y:S02]  /*15a0*/  SHF.R.U64 R32, R22, R18.reuse, R9.reuse ;  /* 0x0000001216207219 */ /* 0x190fe40000001209 */
[----:B------:R-:W-:Y:S01]  /*15b0*/  SHF.R.U32.HI R7, RZ, R18, R9 ;  /* 0x00000012ff077219 */ /* 0x000fe20000011609 */
[----:B------:R-:W-:Y:S01]  /*15c0*/  IMAD.MOV.U32 R9, RZ, RZ, 0x1 ;  /* 0x00000001ff097424 */ /* 0x000fe200078e00ff */
[----:B------:R3:W4:Y:S03]  /*15d0*/  F2I.U32.TRUNC.NTZ R18, R8 ;  /* 0x0000000800127305 */ /* 0x000726000020f000 */
[----:B------:R-:W0:Y:S01]  /*15e0*/  LDC R25, c[0x0][0x648] ;  /* 0x00019200ff197b82 */ /* 0x000e220000000800 */
[-C--:B-1----:R-:W-:Y:S02]  /*15f0*/  SHF.L.U32 R6, R11, R24.reuse, RZ ;  /* 0x000000180b067219 */ /* 0x082fe400000006ff */
[----:B------:R-:W-:-:S02]  /*1600*/  SHF.R.U64 R34, R32, R24, R7 ;  /* 0x0000001820227219 */ /* 0x000fc40000001207 */
[----:B------:R-:W-:Y:S02]  /*1610*/  LOP3.LUT R13, RZ, R6, RZ, 0x33, !PT ;  /* 0x00000006ff0d7212 */ /* 0x000fe400078e33ff */
[-C--:B------:R-:W-:Y:S01]  /*1620*/  SHF.R.U32.HI R7, RZ, R24.reuse, R7 ;  /* 0x00000018ff077219 */ /* 0x080fe20000011607 */
[----:B------:R-:W1:Y:S01]  /*1630*/  LDC R29, c[0x0][0x638] ;  /* 0x00018e00ff1d7b82 */ /* 0x000e620000000800 */
[----:B------:R-:W-:Y:S01]  /*1640*/  SHF.L.U32 R12, R9, R24, RZ ;  /* 0x00000018090c7219 */ /* 0x000fe200000006ff */
[----:B------:R-:W-:-:S06]  /*1650*/  IMAD.MOV.U32 R6, RZ, RZ, R34 ;  /* 0x000000ffff067224 */ /* 0x000fcc00078e0022 */
[----:B------:R-:W0:Y:S01]  /*1660*/  LDC R28, c[0x0][0x610] ;  /* 0x00018400ff1c7b82 */ /* 0x000e220000000800 */
[----:B---34-:R-:W-:Y:S05]  /*1670*/  @!P0 BRA `(.L_x_13) ;  /* 0x0000000000288947 */ /* 0x018fea0003800000 */
[----:B------:R-:W3:Y:S02]  /*1680*/  LDC R11, c[0x0][0x64c] ;  /* 0x00019300ff0b7b82 */ /* 0x000ee40000000800 */
[----:B---3--:R-:W-:-:S05]  /*1690*/  IADD3 R11, P0, R34, R11, RZ ;  /* 0x0000000b220b7210 */ /* 0x008fca0007f1e0ff */
[----:B------:R-:W-:-:S04]  /*16a0*/  IMAD.X R19, RZ, RZ, R7, P0 ;  /* 0x000000ffff137224 */ /* 0x000fc800000e0607 */
[----:B------:R-:W-:-:S04]  /*16b0*/  IMAD.WIDE.U32 R6, R19, R26, RZ ;  /* 0x0000001a13067225 */ /* 0x000fc800078e00ff */
[----:B------:R-:W-:-:S04]  /*16c0*/  IMAD.WIDE.U32 R8, P0, R11, R27, R6 ;  /* 0x0000001b0b087225 */ /* 0x000fc80007800006 */
[----:B------:R-:W-:-:S04]  /*16d0*/  IMAD.WIDE.U32 R6, R11, R26, RZ ;  /* 0x0000001a0b067225 */ /* 0x000fc800078e00ff */
[----:B------:R-:W-:Y:S01]  /*16e0*/  IMAD.X R11, RZ, RZ, RZ, P0 ;  /* 0x000000ffff0b7224 */ /* 0x000fe200000e06ff */
[----:B------:R-:W-:Y:S01]  /*16f0*/  IADD3 RZ, P0, R7, R8, RZ ;  /* 0x0000000807ff7210 */ /* 0x000fe20007f1e0ff */
[----:B------:R-:W-:-:S04]  /*1700*/  IMAD.MOV.U32 R10, RZ, RZ, R9 ;  /* 0x000000ffff0a7224 */ /* 0x000fc800078e0009 */
[----:B------:R-:W-:-:S08]  /*1710*/  IMAD.WIDE.U32.X R6, R19, R27, R10, P0 ;  /* 0x0000001b13067225 */ /* 0x000fd000000e040a */
.L_x_13:
[----:B0-----:R-:W-:Y:S01]  /*1720*/  SHF.R.U64 R6, R6, R25, R7 ;  /* 0x0000001906067219 */ /* 0x001fe20000001207 */
[----:B--2---:R-:W-:Y:S01]  /*1730*/  VIADD R7, R21, 0xffffffff ;  /* 0xffffffff15077836 */ /* 0x004fe20000000000 */
[----:B------:R-:W-:Y:S01]  /*1740*/  LOP3.LUT R13, R32, R13, RZ, 0xc0, !PT ;  /* 0x0000000d200d7212 */ /* 0x000fe200078ec0ff */
[----:B------:R-:W-:Y:S02]  /*1750*/  IMAD.MOV R18, RZ, RZ, -R18 ;  /* 0x000000ffff127224 */ /* 0x000fe400078e0a12 */
[----:B------:R-:W-:Y:S01]  /*1760*/  IMAD.MOV R8, RZ, RZ, -R6 ;  /* 0x000000ffff087224 */ /* 0x000fe200078e0a06 */
[----:B------:R-:W-:Y:S01]  /*1770*/  LOP3.LUT R7, R22, R7, RZ, 0xc0, !PT ;  /* 0x0000000716077212 */ /* 0x000fe200078ec0ff */
[----:B------:R-:W-:Y:S02]  /*1780*/  IMAD R12, R12, R6, R13 ;  /* 0x000000060c0c7224 */ /* 0x000fe400078e020d */
[----:B------:R-:W-:Y:S02]  /*1790*/  @P1 IMAD R3, R20, R18, R15 ;  /* 0x0000001214031224 */ /* 0x000fe400078e020f */
[----:B-1----:R-:W-:-:S02]  /*17a0*/  IMAD R6, R8, R29, R34 ;  /* 0x0000001d08067224 */ /* 0x002fc400078e0222 */
[----:B------:R-:W-:Y:S02]  /*17b0*/  IMAD R22, R12, R28, R3 ;  /* 0x0000001c0c167224 */ /* 0x000fe400078e0203 */
[----:B------:R-:W-:Y:S02]  /*17c0*/  IMAD R7, R6, R21, R7 ;  /* 0x0000001506077224 */ /* 0x000fe400078e0207 */
[----:B------:R-:W-:Y:S02]  /*17d0*/  IMAD.MOV.U32 R3, RZ, RZ, 0x1 ;  /* 0x00000001ff037424 */ /* 0x000fe400078e00ff */
[----:B------:R-:W-:Y:S01]  /*17e0*/  IMAD.MOV.U32 R18, RZ, RZ, R30 ;  /* 0x000000ffff127224 */ /* 0x000fe200078e001e */
[----:B------:R-:W-:Y:S02]  /*17f0*/  SEL R19, R7, R22, !P1 ;  /* 0x0000001607137207 */ /* 0x000fe40004800000 */
[----:B------:R-:W-:-:S07]  /*1800*/  SEL R22, R22, R7, !P1 ;  /* 0x0000000716167207 */ /* 0x000fce0004800000 */
.L_x_11:
[----:B------:R-:W-:Y:S05]  /*1810*/  @!P2 BRA `(.L_x_14) ;  /* 0x0000002c00dca947 */ /* 0x000fea0003800000 */
[----:B------:R-:W-:-:S13]  /*1820*/  ISETP.GT.U32.AND P0, PT, R31, 0x1, PT ;  /* 0x000000011f00780c */ /* 0x000fda0003f04070 */
[----:B------:R-:W-:Y:S05]  /*1830*/  @P0 EXIT ;  /* 0x000000000000094d */ /* 0x000fea0003800000 */
.L_x_15:
[----:B------:R-:W-:-:S08]  /*1840*/  NOP ;  /* 0x0000000000007918 */ /* 0x000fd00000000000 */
[----:B------:R-:W1:Y:S02]  /*1850*/  USETMAXREG.TRY_ALLOC.CTAPOOL UP0, 0xe8 ;  /* 0x000000e8000079c8 */ /* 0x000e640008000600 */
[----:B-1----:R-:W-:-:S13]  /*1860*/  PLOP3.LUT P0, PT, PT, PT, UP0, 0x80, 0x0 ;  /* 0x000000000000781c */ /* 0x002fda0003f0f008 */
[----:B------:R-:W-:Y:S05]  /*1870*/  @!P0 BRA `(.L_x_15) ;  /* 0xfffffffc00f08947 */ /* 0x000fea000383ffff */
[----:B------:R-:W-:-:S13]  /*1880*/  LOP3.LUT P0, RZ, R3, 0xff, RZ, 0xc0, !PT ;  /* 0x000000ff03ff7812 */ /* 0x000fda000780c0ff */
[----:B------:R-:W-:Y:S05]  /*1890*/  @!P0 EXIT ;  /* 0x000000000000894d */ /* 0x000fea0003800000 */
[----:B------:R-:W2:Y:S01]  /*18a0*/  LDL.64 R8, [R1] ;  /* 0x0000000001087983 */ /* 0x000ea20000100a00 */
[----:B------:R-:W-:Y:S01]  /*18b0*/  SHF.R.S32.HI R4, RZ, 0x1f, R5 ;  /* 0x0000001fff047819 */ /* 0x000fe20000011405 */
[----:B------:R-:W1:Y:S01]  /*18c0*/  S2UR UR4, SR_CgaCtaId ;  /* 0x00000000000479c3 */ /* 0x000e620000008800 */
[----:B------:R-:W-:Y:S01]  /*18d0*/  UMOV UR42, 0x400 ;  /* 0x00000400002a7882 */ /* 0x000fe20000000000 */
[----:B------:R-:W-:Y:S01]  /*18e0*/  UISETP.LT.AND UP0, UPT, UR40, 0x1, UPT ;  /* 0x000000012800788c */ /* 0x000fe2000bf01270 */
[CC--:B------:R-:W-:Y:S01]  /*18f0*/  LEA.HI R3, R4.reuse, R5.reuse, RZ, 0x2 ;  /* 0x0000000504037211 */ /* 0x0c0fe200078f10ff */
[----:B------:R-:W-:Y:S01]  /*1900*/  UIADD3 UR5, UR44, -0x1, URZ ;  /* 0xffffffff2c057890 */ /* 0x000fe2000fffe03f */
[----:B------:R-:W-:Y:S01]  /*1910*/  LEA.HI R4, R4, R5, RZ, 0x5 ;  /* 0x0000000504047211 */ /* 0x000fe200078f28ff */
[----:B------:R-:W-:Y:S01]  /*1920*/  USEL UR43, UR40, 0x1, UP0 ;  /* 0x00000001282b7887 */ /* 0x000fe20008000000 */
[--C-:B------:R-:W-:Y:S01]  /*1930*/  SHF.R.S32.HI R58, RZ, 0x2, R3.reuse ;  /* 0x00000002ff3a7819 */ /* 0x100fe20000011403 */
[----:B------:R-:W3:Y:S01]  /*1940*/  LDC R64, c[0x0][0x658] ;  /* 0x00019600ff407b82 */ /* 0x000ee20000000800 */
[----:B------:R-:W-:Y:S01]  /*1950*/  SHF.R.S32.HI R7, RZ, 0x1f, R3 ;  /* 0x0000001fff077819 */ /* 0x000fe20000011403 */
[----:B------:R-:W-:Y:S01]  /*1960*/  UISETP.NE.AND UP0, UPT, UR5, URZ, UPT ;  /* 0x0000003f0500728c */ /* 0x000fe2000bf05270 */
[----:B------:R-:W-:Y:S01]  /*1970*/  LOP3.LUT R6, R3, 0xfffffffc, RZ, 0xc0, !PT ;  /* 0xfffffffc03067812 */ /* 0x000fe200078ec0ff */
[----:B------:R-:W-:Y:S01]  /*1980*/  ULDC UR8, c[0x0][0x284] ;  /* 0x0000a10000087ab9 */ /* 0x000fe20000000800 */
[----:B------:R-:W-:Y:S01]  /*1990*/  LEA.HI R7, R7, R58, RZ, 0x3 ;  /* 0x0000003a07077211 */ /* 0x000fe200078f18ff */
[----:B------:R-:W-:Y:S01]  /*19a0*/  USEL UR7, URZ, 0x1, UP0 ;  /* 0x000000013f077887 */ /* 0x000fe20008000000 */
[----:B------:R-:W-:Y:S01]  /*19b0*/  SHF.R.S32.HI R3, RZ, 0x5, R4 ;  /* 0x00000005ff037819 */ /* 0x000fe20000011404 */
[----:B------:R-:W-:Y:S01]  /*19c0*/  IMAD.IADD R6, R5, 0x1, -R6 ;  /* 0x0000000105067824 */ /* 0x000fe200078e0a06 */
[----:B------:R-:W-:Y:S01]  /*19d0*/  LOP3.LUT R7, R7, 0xfffffff8, RZ, 0xc0, !PT ;  /* 0xfffffff807077812 */ /* 0x000fe200078ec0ff */
[----:B------:R-:W4:Y:S01]  /*19e0*/  LDC.64 R62, c[0x0][0x5c8] ;  /* 0x00017200ff3e7b82 */ /* 0x000f220000000a00 */
[----:B------:R-:W-:Y:S01]  /*19f0*/  LOP3.LUT R71, R23, 0x1, RZ, 0xfc, !PT ;  /* 0x0000000117477812 */ /* 0x000fe200078efcff */
[----:B------:R-:W-:Y:S01]  /*1a00*/  IMAD.SHL.U32 R60, R6, 0x2, RZ ;  /* 0x00000002063c7824 */ /* 0x000fe200078e00ff */
[----:B------:R-:W-:Y:S01]  /*1a10*/  USHF.L.U32 UR47, UR40, 0x1, URZ ;  /* 0x00000001282f7899 */ /* 0x000fe2000800063f */
[----:B------:R-:W-:Y:S01]  /*1a20*/  IMAD.IADD R58, R58, 0x1, -R7 ;  /* 0x000000013a3a7824 */ /* 0x000fe200078e0a07 */
[----:B------:R-:W-:Y:S01]  /*1a30*/  UIADD3 UR43, -UR43, UR40, URZ ;  /* 0x000000282b2b7290 */ /* 0x000fe2000fffe13f */
[----:B------:R-:W-:Y:S01]  /*1a40*/  IMAD.MOV.U32 R7, RZ, RZ, 0x1 ;  /* 0x00000001ff077424 */ /* 0x000fe200078e00ff */
[----:B-1----:R-:W-:Y:S01]  /*1a50*/  ULEA UR42, UR4, UR42, 0x18 ;  /* 0x0000002a042a7291 */ /* 0x002fe2000f8ec03f */
[----:B------:R-:W1:Y:S01]  /*1a60*/  LDC R5, c[0x0][0x288] ;  /* 0x0000a200ff057b82 */ /* 0x000e620000000800 */
[--C-:B------:R-:W-:Y:S01]  /*1a70*/  SHF.R.S32.HI R59, RZ, 0x1f, R58.reuse ;  /* 0x0000001fff3b7819 */ /* 0x100fe2000001143a */
[C-C-:B------:R-:W-:Y:S01]  /*1a80*/  IMAD R69, R3.reuse, -0x10, -R58.reuse ;  /* 0xfffffff003457824 */ /* 0x140fe200078e0a3a */
[----:B------:R-:W-:Y:S01]  /*1a90*/  USHF.L.U32 UR4, UR5, 0x3, URZ ;  /* 0x0000000305047899 */ /* 0x000fe2000800063f */
[----:B------:R-:W-:Y:S01]  /*1aa0*/  IMAD.U32 R72, RZ, RZ, UR7 ;  /* 0x00000007ff487e24 */ /* 0x000fe2000f8e00ff */
[----:B------:R-:W-:Y:S01]  /*1ab0*/  UIADD3 UR5, UR42, 0x480, URZ ;  /* 0x000004802a057890 */ /* 0x000fe2000fffe03f */
[----:B------:R-:W-:Y:S01]  /*1ac0*/  IMAD.WIDE R58, R3, 0x10, R58 ;  /* 0x00000010033a7825 */ /* 0x000fe200078e023a */
[----:B------:R-:W-:Y:S01]  /*1ad0*/  UIADD3 UR6, UR42, 0x1c480, URZ ;  /* 0x0001c4802a067890 */ /* 0x000fe2000fffe03f */
[----:B------:R-:W0:Y:S01]  /*1ae0*/  LDC R67, c[0x0][0x600] ;  /* 0x00018000ff437b82 */ /* 0x000e220000000800 */
[----:B------:R-:W-:Y:S01]  /*1af0*/  USHF.R.U32.HI UR5, URZ, 0x4, UR5 ;  /* 0x000000043f057899 */ /* 0x000fe20008011605 */
[----:B------:R-:W-:Y:S01]  /*1b00*/  IMAD.MOV.U32 R3, RZ, RZ, -0x1 ;  /* 0xffffffffff037424 */ /* 0x000fe200078e00ff */
[----:B------:R-:W-:Y:S01]  /*1b10*/  USHF.R.U32.HI UR6, URZ, 0x4, UR6 ;  /* 0x000000043f067899 */ /* 0x000fe20008011606 */
[----:B------:R-:W-:Y:S01]  /*1b20*/  SHF.R.S32.HI R61, RZ, 0x1f, R60 ;  /* 0x0000001fff3d7819 */ /* 0x000fe2000001143c */
[----:B------:R-:W-:Y:S01]  /*1b30*/  UIADD3 UR48, UR42, 0x390, URZ ;  /* 0x000003902a307890 */ /* 0x000fe2000fffe03f */
[----:B------:R-:W-:Y:S01]  /*1b40*/  VIADD R69, R69, UR8 ;  /* 0x0000000845457c36 */ /* 0x000fe20008000000 */
[-C--:B---3--:R-:W-:Y:S01]  /*1b50*/  SHF.L.U32 R3, R3, R64.reuse, RZ ;  /* 0x0000004003037219 */ /* 0x088fe200000006ff */
[----:B------:R-:W-:Y:S01]  /*1b60*/  ULOP3.LUT UR4, UR4, 0x8, URZ, 0xc0, !UPT ;  /* 0x0000000804047892 */ /* 0x000fe2000f8ec03f */
[----:B----4-:R-:W-:Y:S01]  /*1b70*/  SHF.L.U64.HI R65, R62, 0x3, R63 ;  /* 0x000000033e417819 */ /* 0x010fe2000001023f */
[----:B------:R-:W-:Y:S01]  /*1b80*/  ULOP3.LUT UR5, UR5, 0x3fff, URZ, 0xc0, !UPT ;  /* 0x00003fff05057892 */ /* 0x000fe2000f8ec03f */
[----:B------:R-:W-:Y:S01]  /*1b90*/  SHF.L.U32 R64, R7, R64, RZ ;  /* 0x0000004007407219 */ /* 0x000fe200000006ff */
[----:B------:R-:W-:Y:S01]  /*1ba0*/  ULOP3.LUT UR6, UR6, 0x3fff, URZ, 0xc0, !UPT ;  /* 0x00003fff06067892 */ /* 0x000fe2000f8ec03f */
[----:B------:R-:W-:Y:S01]  /*1bb0*/  LOP3.LUT R68, RZ, R3, RZ, 0x33, !PT ;  /* 0x00000003ff447212 */ /* 0x000fe200078e33ff */
[----:B------:R-:W-:Y:S01]  /*1bc0*/  ULEA UR44, UR44, UR48, 0x3 ;  /* 0x000000302c2c7291 */ /* 0x000fe2000f8e183f */
[----:B-1----:R-:W-:Y:S01]  /*1bd0*/  IMAD R63, R6, -0x2, R5 ;  /* 0xfffffffe063f7824 */ /* 0x002fe200078e0205 */
[----:B------:R-:W-:-:S02]  /*1be0*/  ULOP3.LUT UR49, UR4, 0x8, URZ, 0x3c, !UPT ;  /* 0x0000000804317892 */ /* 0x000fc4000f8e3c3f */
[----:B------:R-:W-:Y:S02]  /*1bf0*/  ULOP3.LUT UR45, UR4, 0x18, URZ, 0x3c, !UPT ;  /* 0x00000018042d7892 */ /* 0x000fe4000f8e3c3f */
[----:B------:R-:W-:Y:S02]  /*1c00*/  ULOP3.LUT UR46, UR5, 0x10000, URZ, 0xfc, !UPT ;  /* 0x00010000052e7892 */ /* 0x000fe4000f8efc3f */
[----:B------:R-:W-:Y:S01]  /*1c10*/  ULOP3.LUT UR41, UR6, 0x10000, URZ, 0xfc, !UPT ;  /* 0x0001000006297892 */ /* 0x000fe2000f8efc3f */
[----:B0-----:R-:W-:Y:S01]  /*1c20*/  VIADD R67, R67, 0xffffffff ;  /* 0xffffffff43437836 */ /* 0x001fe20000000000 */
[----:B--2---:R-:W-:-:S10]  /*1c30*/  SHF.L.U64.HI R66, R8, 0x1, R0 ;  /* 0x0000000108427819 */ /* 0x004fd40000010200 */
.L_x_103:
[----:B------:R-:W-:-:S04]  /*1c40*/  SHF.L.U32 R0, R72, 0x1f, RZ ;  /* 0x0000001f48007819 */ /* 0x000fc800000006ff */
[----:B------:R-:W0:Y:S02]  /*1c50*/  SYNCS.PHASECHK.TRANS64.TRYWAIT P0, [UR44+-0x8], R0 ;  /* 0xfffff800ff0075a7 */ /* 0x000e24000800016c */
[----:B0-----:R-:W-:Y:S05]  /*1c60*/  @!P0 BRA `(.L_x_16) ;  /* 0x0000005400f88947 */ /* 0x001fea0003800000 */
.L_x_177:
[----:B------:R-:W-:Y:S02]  /*1c70*/  ULDC UR4, c[0x0][0x28c] ;  /* 0x0000a30000047ab9 */ /* 0x000fe40000000800 */
[----:B------:R-:W-:-:S13]  /*1c80*/  ISETP.LT.AND P0, PT, RZ, UR4, PT ;  /* 0x00000004ff007c0c */ /* 0x000fda000bf01270 */
[----:B------:R-:W-:Y:S05]  /*1c90*/  @P0 BRA `(.L_x_17) ;  /* 0x0000000000400947 */ /* 0x000fea0003800000 */
[----:B0-----:R-:W-:Y:S01]  /*1ca0*/  MOV R0, 0x0 ;  /* 0x0000000000007802 */ /* 0x001fe20000000f00 */
[----:B------:R-:W-:Y:S01]  /*1cb0*/  ULDC.64 UR4, c[0x4][0x68] ;  /* 0x01001a0000047ab9 */ /* 0x000fe20000000a00 */
[----:B------:R-:W-:Y:S01]  /*1cc0*/  ULDC.64 UR6, c[0x4][0x8] ;  /* 0x0100020000067ab9 */ /* 0x000fe20000000a00 */
[----:B------:R-:W-:Y:S01]  /*1cd0*/  IMAD.U32 R4, RZ, RZ, UR4 ;  /* 0x00000004ff047e24 */ /* 0x000fe2000f8e00ff */
[----:B------:R0:W1:Y:S01]  /*1ce0*/  LDC.64 R14, c[0x4][R0] ;  /* 0x01000000000e7b82 */ /* 0x0000620000000a00 */
[----:B------:R-:W-:Y:S01]  /*1cf0*/  IMAD.U32 R5, RZ, RZ, UR5 ;  /* 0x00000005ff057e24 */ /* 0x000fe2000f8e00ff */
[----:B------:R-:W-:Y:S01]  /*1d00*/  ULDC.64 UR4, c[0x4][0x70] ;  /* 0x01001c0000047ab9 */ /* 0x000fe20000000a00 */
[----:B------:R-:W-:Y:S02]  /*1d10*/  IMAD.U32 R10, RZ, RZ, UR6 ;  /* 0x00000006ff0a7e24 */ /* 0x000fe4000f8e00ff */
[----:B------:R-:W-:Y:S02]  /*1d20*/  IMAD.U32 R6, RZ, RZ, UR4 ;  /* 0x00000004ff067e24 */ /* 0x000fe4000f8e00ff */
[----:B------:R-:W-:-:S02]  /*1d30*/  IMAD.U32 R7, RZ, RZ, UR5 ;  /* 0x00000005ff077e24 */ /* 0x000fc4000f8e00ff */
[----:B------:R-:W-:Y:S02]  /*1d40*/  IMAD.U32 R11, RZ, RZ, UR7 ;  /* 0x00000007ff0b7e24 */ /* 0x000fe4000f8e00ff */
[----:B------:R-:W-:Y:S02]  /*1d50*/  IMAD.MOV.U32 R8, RZ, RZ, 0x1e1 ;  /* 0x000001e1ff087424 */ /* 0x000fe400078e00ff */
[----:B------:R-:W-:Y:S02]  /*1d60*/  IMAD.MOV.U32 R12, RZ, RZ, 0x1 ;  /* 0x00000001ff0c7424 */ /* 0x000fe400078e00ff */
[----:B0-----:R-:W-:-:S07]  /*1d70*/  IMAD.MOV.U32 R13, RZ, RZ, RZ ;  /* 0x000000ffff0d7224 */ /* 0x001fce00078e00ff */
[----:B------:R-:W-:-:S07]  /*1d80*/  LEPC R20, `(.L_x_17) ;  /* 0x000000001014794e */ /* 0x000fce0000000000 */
[----:B-1---5:R-:W-:Y:S05]  /*1d90*/  CALL.ABS.NOINC R14 ;  /* 0x000000000e007343 */ /* 0x022fea0003c00000 */
.L_x_17:
[----:B------:R-:W-:-:S13]  /*1da0*/  ISETP.NE.AND P0, PT, R71, 0x3, PT ;  /* 0x000000034700780c */ /* 0x000fda0003f05270 */
[----:B------:R-:W-:Y:S05]  /*1db0*/  @!P0 BRA `(.L_x_18) ;  /* 0x0000000000048947 */ /* 0x000fea0003800000 */
[----:B------:R-:W-:Y:S01]  /*1dc0*/  BPT.TRAP 0x1 ;  /* 0x000000040000795c */ /* 0x000fe20000300000 */
.L_x_18:
[----:B0-----:R-:W-:Y:S02]  /*1dd0*/  IMAD.U32 R3, RZ, RZ, UR39 ;  /* 0x00000027ff037e24 */ /* 0x001fe4000f8e00ff */
[----:B------:R-:W-:-:S03]  /*1de0*/  IMAD.U32 R0, RZ, RZ, UR38 ;  /* 0x00000026ff007e24 */ /* 0x000fc6000f8e00ff */
[----:B------:R-:W-:Y:S02]  /*1df0*/  LEA R3, R3, UR42, 0x3 ;  /* 0x0000002a03037c11 */ /* 0x000fe4000f8e18ff */
[----:B------:R-:W-:-:S04]  /*1e00*/  SHF.L.U32 R0, R0, 0x1f, RZ ;  /* 0x0000001f00007819 */ /* 0x000fc800000006ff */
[----:B------:R0:W1:Y:S01]  /*1e10*/  SYNCS.PHASECHK.TRANS64.TRYWAIT P1, [R3+URZ], R0 ;  /* 0x00000000030075a7 */ /* 0x000062000802017f */
[----:B------:R-:W-:Y:S05]  /*1e20*/  @!P0 BRA `(.L_x_19) ;  /* 0x0000000000048947 */ /* 0x000fea0003800000 */
[----:B------:R-:W-:Y:S01]  /*1e30*/  BPT.TRAP 0x1 ;  /* 0x000000040000795c */ /* 0x000fe20000300000 */
.L_x_19:
[----:B-1----:R-:W-:Y:S05]  /*1e40*/  @P1 BRA `(.L_x_20) ;  /* 0x0000000000081947 */ /* 0x002fea0003800000 */
[----:B------:R-:W1:Y:S02]  /*1e50*/  SYNCS.PHASECHK.TRANS64.TRYWAIT P1, [R3+URZ], R0 ;  /* 0x00000000030075a7 */ /* 0x000e64000802017f */
[----:B-1----:R-:W-:Y:S05]  /*1e60*/  @!P1 BRA `(.L_x_21) ;  /* 0x0000005400909947 */ /* 0x002fea0003800000 */
.L_x_20:
[----:B------:R-:W-:Y:S05]  /*1e70*/  WARPSYNC.ALL ;  /* 0x0000000000007948 */ /* 0x000fea0003800000 */
[----:B------:R-:W-:Y:S01]  /*1e80*/  ULEA UR4, UR39, UR46, 0x7 ;  /* 0x0000002e27047291 */ /* 0x000fe2000f8e383f */
[----:B------:R-:W-:Y:S01]  /*1e90*/  WARPGROUP.ARRIVE ;  /* 0x00000000000079c5 */ /* 0x000fe20000000000 */
[----:B------:R-:W-:Y:S01]  /*1ea0*/  ULEA UR6, UR39, UR41, 0x7 ;  /* 0x0000002927067291 */ /* 0x000fe2000f8e383f */
[----:B01----:R-:W-:Y:S01]  /*1eb0*/  IMAD.U32 R0, RZ, RZ, UR43 ;  /* 0x0000002bff007e24 */ /* 0x003fe2000f8e00ff */
[----:B------:R-:W-:Y:S01]  /*1ec0*/  UMOV UR5, 0xc0000010 ;  /* 0xc000001000057882 */ /* 0x000fe20000000000 */
[----:B------:R-:W-:-:S03]  /*1ed0*/  UMOV UR7, 0xc0000010 ;  /* 0xc000001000077882 */ /* 0x000fc60000000000 */
[----:B------:R-:W-:-:S03]  /*1ee0*/  ISETP.GE.AND P1, PT, R0, 0x1, PT ;  /* 0x000000010000780c */ /* 0x000fc60003f26270 */
[----:B------:R-:W-:Y:S03]  /*1ef0*/  IGMMA.64x64x32.S8.S8 R24, gdesc[UR4], RZ, !UPT, gsb0 ;  /* 0x01e00000041879f1 */ /* 0x000fe6000c0410ff */
[----:B------:R-:W-:-:S07]  /*1f00*/  WARPGROUP.DEPBAR.LE gsb0, 0x0 ;  /* 0x00008000000079c5 */ /* 0x000fce0000010000 */
[----:B------:R-:W-:Y:S05]  /*1f10*/  @!P1 BRA `(.L_x_22) ;  /* 0x0000000000b49947 */ /* 0x000fea0003800000 */
[----:B------:R-:W-:Y:S01]  /*1f20*/  UIADD3 UR4, UR39, 0x1, URZ ;  /* 0x0000000127047890 */ /* 0x000fe2000fffe03f */
[----:B------:R-:W-:Y:S01]  /*1f30*/  IMAD.U32 R0, RZ, RZ, UR43 ;  /* 0x0000002bff007e24 */ /* 0x000fe2000f8e00ff */
[----:B------:R-:W-:Y:S02]  /*1f40*/  UMOV UR9, UR39 ;  /* 0x0000002700097c82 */ /* 0x000fe40008000000 */
[----:B------:R-:W-:-:S04]  /*1f50*/  UISETP.NE.AND UP0, UPT, UR4, 0x38, UPT ;  /* 0x000000380400788c */ /* 0x000fc8000bf05270 */
[----:B------:R-:W-:Y:S02]  /*1f60*/  USEL UR5, URZ, 0x1, UP0 ;  /* 0x000000013f057887 */ /* 0x000fe40008000000 */
[----:B------:R-:W-:Y:S02]  /*1f70*/  USEL UR8, UR4, URZ, UP0 ;  /* 0x0000003f04087287 */ /* 0x000fe40008000000 */
[----:B------:R-:W-:-:S06]  /*1f80*/  ULOP3.LUT UR5, UR38, UR5, URZ, 0x3c, !UPT ;  /* 0x0000000526057292 */ /* 0x000fcc000f8e3c3f */
[----:B------:R-:W-:-:S07]  /*1f90*/  IMAD.U32 R5, RZ, RZ, UR5 ;  /* 0x00000005ff057e24 */ /* 0x000fce000f8e00ff */
.L_x_29:
[----:B01----:R-:W-:Y:S05]  /*1fa0*/  @!P0 BRA `(.L_x_23) ;  /* 0x0000000000048947 */ /* 0x003fea0003800000 */
[----:B------:R-:W-:Y:S01]  /*1fb0*/  BPT.TRAP 0x1 ;  /* 0x000000040000795c */ /* 0x000fe20000300000 */
.L_x_23:
[----:B------:R-:W-:Y:S01]  /*1fc0*/  ULEA UR4, UR8, UR42, 0x3 ;  /* 0x0000002a08047291 */ /* 0x000fe2000f8e183f */
[----:B------:R-:W-:-:S08]  /*1fd0*/  SHF.L.U32 R3, R5, 0x1f, RZ ;  /* 0x0000001f05037819 */ /* 0x000fd000000006ff */
[----:B------:R0:W1:Y:S01]  /*1fe0*/  SYNCS.PHASECHK.TRANS64.TRYWAIT P1, [UR4], R3 ;  /* 0x00000003ff0075a7 */ /* 0x0000620008020144 */
[----:B------:R-:W-:Y:S05]  /*1ff0*/  @!P0 BRA `(.L_x_24) ;  /* 0x0000000000048947 */ /* 0x000fea0003800000 */
[----:B------:R-:W-:Y:S01]  /*2000*/  BPT.TRAP 0x1 ;  /* 0x000000040000795c */ /* 0x000fe20000300000 */
.L_x_24:
[----:B-1----:R-:W-:Y:S05]  /*2010*/  @P1 BRA `(.L_x_25) ;  /* 0x0000000000081947 */ /* 0x002fea0003800000 */
[----:B------:R-:W1:Y:S02]  /*2020*/  SYNCS.PHASECHK.TRANS64.TRYWAIT P1, [UR4], R3 ;  /* 0x00000003ff0075a7 */ /* 0x000e640008020144 */
[----:B-1----:R-:W-:Y:S05]  /*2030*/  @!P1 BRA `(.L_x_26) ;  /* 0x0000005400309947 */ /* 0x002fea0003800000 */
.L_x_25:
[----:B------:R-:W-:Y:S01]  /*2040*/  ULEA UR4, UR8, UR46, 0x7 ;  /* 0x0000002e08047291 */ /* 0x000fe2000f8e383f */
[----:B------:R-:W-:Y:S01]  /*2050*/  WARPGROUP.ARRIVE ;  /* 0x00000000000079c5 */ /* 0x000fe20000000000 */
[----:B------:R-:W-:Y:S01]  /*2060*/  ULEA UR6, UR8, UR41, 0x7 ;  /* 0x0000002908067291 */ /* 0x000fe2000f8e383f */
[----:B------:R-:W-:Y:S01]  /*2070*/  UMOV UR5, 0xc0000010 ;  /* 0xc000001000057882 */ /* 0x000fe20000000000 */
[----:B------:R-:W-:-:S07]  /*2080*/  UMOV UR7, 0xc0000010 ;  /* 0xc000001000077882 */ /* 0x000fce0000000000 */
[----:B------:R-:W-:Y:S03]  /*2090*/  IGMMA.64x64x32.S8.S8 R24, gdesc[UR4], R24, gsb0 ;  /* 0x01e00000041879f1 */ /* 0x000fe60008041018 */
[----:B------:R-:W-:Y:S02]  /*20a0*/  WARPGROUP.DEPBAR.LE gsb0, 0x0 ;  /* 0x00008000000079c5 */ /* 0x000fe40000010000 */
[----:B------:R-:W-:Y:S05]  /*20b0*/  @!P0 BRA `(.L_x_27) ;  /* 0x0000000000048947 */ /* 0x000fea0003800000 */
[----:B------:R-:W-:Y:S01]  /*20c0*/  BPT.TRAP 0x1 ;  /* 0x000000040000795c */ /* 0x000fe20000300000 */
.L_x_27:
[----:B------:R-:W-:Y:S01]  /*20d0*/  ULEA UR4, UR9, UR42, 0x3 ;  /* 0x0000002a09047291 */ /* 0x000fe2000f8e183f */
[----:B------:R-:W-:-:S03]  /*20e0*/  ISETP.GT.U32.AND P1, PT, R23, 0x1, PT ;  /* 0x000000011700780c */ /* 0x000fc60003f24070 */
[----:B------:R-:W-:-:S04]  /*20f0*/  UIADD3 UR4, UR4, 0x1c0, URZ ;  /* 0x000001c004047890 */ /* 0x000fc8000fffe03f */
[----:B------:R-:W-:-:S09]  /*2100*/  UPRMT UR4, URZ, 0x654, UR4 ;  /* 0x000006543f047896 */ /* 0x000fd20008000004 */
[----:B------:R-:W-:Y:S01]  /*2110*/  SYNCS.ARRIVE.TRANS64.RED.A1T0 RZ, [UR4], RZ ;  /* 0x000000ffffff79a7 */ /* 0x000fe20008100404 */
[----:B------:R-:W-:Y:S05]  /*2120*/  @P1 BRA `(.L_x_28) ;  /* 0x0000000000041947 */ /* 0x000fea0003800000 */
[----:B------:R-:W-:Y:S01]  /*2130*/  BPT.TRAP 0x1 ;  /* 0x000000040000795c */ /* 0x000fe20000300000 */
.L_x_28:
[----:B------:R-:W-:Y:S01]  /*2140*/  UIADD3 UR8, UR8, 0x1, URZ ;  /* 0x0000000108087890 */ /* 0x000fe2000fffe03f */
[C---:B------:R-:W-:Y:S01]  /*2150*/  ISETP.GT.AND P1, PT, R0.reuse, 0x1, PT ;  /* 0x000000010000780c */ /* 0x040fe20003f24270 */
[----:B------:R-:W-:Y:S01]  /*2160*/  UIADD3 UR9, UR9, 0x1, URZ ;  /* 0x0000000109097890 */ /* 0x000fe2000fffe03f */
[----:B------:R-:W-:Y:S01]  /*2170*/  VIADD R0, R0, 0xffffffff ;  /* 0xffffffff00007836 */ /* 0x000fe20000000000 */
[----:B------:R-:W-:Y:S02]  /*2180*/  UISETP.NE.AND UP0, UPT, UR8, 0x38, UPT ;  /* 0x000000380800788c */ /* 0x000fe4000bf05270 */
[----:B------:R-:W-:Y:S02]  /*2190*/  UISETP.NE.AND UP1, UPT, UR9, 0x38, UPT ;  /* 0x000000380900788c */ /* 0x000fe4000bf25270 */
[----:B------:R-:W-:Y:S02]  /*21a0*/  USEL UR4, URZ, 0x1, UP0 ;  /* 0x000000013f047887 */ /* 0x000fe40008000000 */
[----:B------:R-:W-:-:S02]  /*21b0*/  USEL UR8, UR8, URZ, UP0 ;  /* 0x0000003f08087287 */ /* 0x000fc40008000000 */
[----:B------:R-:W-:Y:S02]  /*21c0*/  USEL UR9, UR9, URZ, UP1 ;  /* 0x0000003f09097287 */ /* 0x000fe40008800000 */
[----:B------:R-:W-:Y:S01]  /*21d0*/  LOP3.LUT R5, R5, UR4, RZ, 0x3c, !PT ;  /* 0x0000000405057c12 */ /* 0x000fe2000f8e3cff */
[----:B------:R-:W-:Y:S09]  /*21e0*/  @P1 BRA `(.L_x_29) ;  /* 0xfffffffc006c1947 */ /* 0x000ff2000383ffff */
.L_x_22:
[----:B------:R-:W2:Y:S01]  /*21f0*/  LDC R0, c[0x0][0x28c] ;  /* 0x0000a300ff007b82 */ /* 0x000ea20000000800 */
[----:B01----:R-:W-:-:S04]  /*2200*/  IMAD.U32 R3, RZ, RZ, UR49 ;  /* 0x00000031ff037e24 */ /* 0x003fc8000f8e00ff */
[----:B------:R0:W-:Y:S01]  /*2210*/  SYNCS.ARRIVE.TRANS64.A1T0 RZ, [R3+UR48], RZ ;  /* 0x000000ff03ff79a7 */ /* 0x0001e20008100030 */
[----:B--2---:R-:W-:-:S13]  /*2220*/  ISETP.GE.AND P1, PT, R0, 0x1, PT ;  /* 0x000000010000780c */ /* 0x004fda0003f26270 */
[----:B0-----:R-:W-:Y:S05]  /*2230*/  @!P1 BRA `(.L_x_30) ;  /* 0x0000000000349947 */ /* 0x001fea0003800000 */
[----:B------:R-:W-:Y:S05]  /*2240*/  @!P0 BRA `(.L_x_31) ;  /* 0x0000000000048947 */ /* 0x000fea0003800000 */
[----:B------:R-:W-:Y:S01]  /*2250*/  BPT.TRAP 0x1 ;  /* 0x000000040000795c */ /* 0x000fe20000300000 */
.L_x_31:
[----:B------:R-:W-:Y:S01]  /*2260*/  UIADD3 UR6, UR39, UR43, URZ ;  /* 0x0000002b27067290 */ /* 0x000fe2000fffe03f */
[----:B------:R-:W-:-:S03]  /*2270*/  ISETP.GT.U32.AND P0, PT, R23, 0x1, PT ;  /* 0x000000011700780c */ /* 0x000fc60003f04070 */
[----:B------:R-:W-:-:S04]  /*2280*/  USHF.R.U32.HI UR4, URZ, 0x3, UR6 ;  /* 0x000000033f047899 */ /* 0x000fc80008011606 */
[----:B------:R-:W-:-:S04]  /*2290*/  UIMAD.WIDE.U32 UR4, UR4, 0x24924925, URZ ;  /* 0x24924925040478a5 */ /* 0x000fc8000f8e003f */
[----:B------:R-:W-:-:S04]  /*22a0*/  UIMAD UR4, UR5, -0x38, UR6 ;  /* 0xffffffc8050478a4 */ /* 0x000fc8000f8e0206 */
[----:B------:R-:W-:-:S04]  /*22b0*/  ULEA UR4, UR4, UR42, 0x3 ;  /* 0x0000002a04047291 */ /* 0x000fc8000f8e183f */
[----:B------:R-:W-:-:S04]  /*22c0*/  UIADD3 UR4, UR4, 0x1c0, URZ ;  /* 0x000001c004047890 */ /* 0x000fc8000fffe03f */
[----:B------:R-:W-:-:S09]  /*22d0*/  UPRMT UR4, URZ, 0x654, UR4 ;  /* 0x000006543f047896 */ /* 0x000fd20008000004 */
[----:B------:R-:W-:Y:S01]  /*22e0*/  SYNCS.ARRIVE.TRANS64.RED.A1T0 RZ, [UR4], RZ ;  /* 0x000000ffffff79a7 */ /* 0x000fe20008100404 */
[----:B------:R-:W-:Y:S05]  /*22f0*/  @P0 BRA `(.L_x_30) ;  /* 0x0000000000040947 */ /* 0x000fea0003800000 */
[----:B------:R-:W-:Y:S01]  /*2300*/  BPT.TRAP 0x1 ;  /* 0x000000040000795c */ /* 0x000fe20000300000 */
.L_x_30:
[----:B------:R-:W-:Y:S01]  /*2310*/  SHF.L.U32 R3, R72, 0x1f, RZ ;  /* 0x0000001f48037819 */ /* 0x000fe200000006ff */
[----:B------:R-:W-:Y:S01]  /*2320*/  UIADD3 UR39, UR39, UR47, URZ ;  /* 0x0000002f27277290 */ /* 0x000fe2000fffe03f */
[----:B------:R-:W-:Y:S01]  /*2330*/  IMAD.SHL.U32 R0, R22, 0x40, RZ ;  /* 0x0000004016007824 */ /* 0x000fe200078e00ff */
[----:B------:R-:W-:Y:S01]  /*2340*/  UISETP.GE.U32.AND UP1, UPT, UR47, 0x38, UPT ;  /* 0x000000382f00788c */ /* 0x000fe2000bf26070 */
[----:B------:R-:W0:Y:S01]  /*2350*/  SYNCS.PHASECHK.TRANS64.TRYWAIT P0, [UR44+0x8], R3 ;  /* 0x00000803ff0075a7 */ /* 0x000e22000800016c */
[----:B------:R-:W-:-:S04]  /*2360*/  UISETP.GT.U32.AND UP0, UPT, UR39, 0x37, UPT ;  /* 0x000000372700788c */ /* 0x000fc8000bf04070 */
[----:B------:R-:W-:-:S04]  /*2370*/  UISETP.LT.U32.AND UP0, UPT, UR47, 0x38, UP0 ;  /* 0x000000382f00788c */ /* 0x000fc80008701070 */
[----:B------:R-:W-:Y:S02]  /*2380*/  USEL UR6, URZ, 0x1, !UP0 ;  /* 0x000000013f067887 */ /* 0x000fe4000c000000 */
[----:B------:R-:W-:Y:S02]  /*2390*/  @UP1 USHF.R.U32.HI UR4, URZ, 0x3, UR39 ;  /* 0x000000033f041899 */ /* 0x000fe40008011627 */
[----:B------:R-:W-:Y:S02]  /*23a0*/  ULOP3.LUT UR38, UR38, UR6, URZ, 0x3c, !UPT ;  /* 0x0000000626267292 */ /* 0x000fe4000f8e3c3f */
[----:B------:R-:W-:-:S04]  /*23b0*/  @UP1 UIMAD.WIDE.U32 UR4, UR4, 0x24924925, URZ ;  /* 0x24924925040418a5 */ /* 0x000fc8000f8e003f */
[----:B------:R-:W-:Y:S01]  /*23c0*/  @UP1 ULOP3.LUT UR38, UR38, 0x1, UR5, 0x78, !UPT ;  /* 0x0000000126261892 */ /* 0x000fe2000f8e7805 */
[----:B0-----:R-:W-:Y:S11]  /*23d0*/  @!P0 BRA `(.L_x_32) ;  /* 0x0000005000608947 */ /* 0x001ff60003800000 */
.L_x_178:
[----:B------:R-:W-:Y:S01]  /*23e0*/  ULDC UR4, c[0x0][0x284] ;  /* 0x0000a10000047ab9 */ /* 0x000fe20000000800 */
[----:B------:R-:W-:Y:S01]  /*23f0*/  IMAD.SHL.U32 R13, R19, 0x40, RZ ;  /* 0x00000040130d7824 */ /* 0x000fe200078e00ff */
[----:B------:R-:W-:Y:S01]  /*2400*/  ISETP.GE.AND P0, PT, R0, UR4, PT ;  /* 0x0000000400007c0c */ /* 0x000fe2000bf06270 */
[----:B------:R-:W-:-:S03]  /*2410*/  ULDC UR4, c[0x0][0x288] ;  /* 0x0000a20000047ab9 */ /* 0x000fc60000000800 */
[----:B------:R-:W-:-:S13]  /*2420*/  ISETP.GE.OR P0, PT, R13, UR4, P0 ;  /* 0x000000040d007c0c */ /* 0x000fda0008706670 */
[----:B------:R-:W-:Y:S05]  /*2430*/  @P0 BRA `(.L_x_33) ;  /* 0x0000001c00380947 */ /* 0x000fea0003800000 */
[----:B------:R-:W-:Y:S01]  /*2440*/  SHF.R.S32.HI R11, RZ, 0x1f, R18 ;  /* 0x0000001fff0b7819 */ /* 0x000fe20000011412 */
[----:B------:R-:W-:Y:S01]  /*2450*/  ULDC.64 UR4, c[0x0][0x5d0] ;  /* 0x0001740000047ab9 */ /* 0x000fe20000000a00 */
[----:B------:R-:W-:Y:S01]  /*2460*/  SHF.R.S32.HI R10, RZ, 0x1f, R13 ;  /* 0x0000001fff0a7819 */ /* 0x000fe2000001140d */
[----:B0-----:R-:W-:Y:S01]  /*2470*/  IMAD.WIDE.U32 R4, R18, UR4, R60 ;  /* 0x0000000412047c25 */ /* 0x001fe2000f8e003c */
[----:B------:R-:W-:Y:S01]  /*2480*/  ULDC.64 UR6, c[0x0][0x5c8] ;  /* 0x0001720000067ab9 */ /* 0x000fe20000000a00 */
[----:B------:R-:W-:Y:S02]  /*2490*/  BSSY B0, `(.L_x_33) ;  /* 0x00001c8000007945 */ /* 0x000fe40003800000 */
[----:B------:R-:W-:Y:S01]  /*24a0*/  IMAD R3, R11, UR4, RZ ;  /* 0x000000040b037c24 */ /* 0x000fe2000f8e02ff */
[----:B------:R-:W-:Y:S01]  /*24b0*/  IADD3 R4, P0, R13, R4, RZ ;  /* 0x000000040d047210 */ /* 0x000fe20007f1e0ff */
[----:B------:R-:W-:-:S04]  /*24c0*/  IMAD.WIDE R14, R22, 0x40, R58 ;  /* 0x00000040160e7825 */ /* 0x000fc800078e023a */
[----:B------:R-:W-:Y:S01]  /*24d0*/  IMAD R3, R18, UR5, R3 ;  /* 0x0000000512037c24 */ /* 0x000fe2000f8e0203 */
[----:B------:R-:W-:Y:S01]  /*24e0*/  ULDC.64 UR4, c[0x0][0x5c0] ;  /* 0x0001700000047ab9 */ /* 0x000fe20000000a00 */
[----:B------:R-:W-:Y:S02]  /*24f0*/  IMAD.IADD R22, R69, 0x1, -R0 ;  /* 0x0000000145167824 */ /* 0x000fe400078e0a00 */
[----:B------:R-:W-:Y:S01]  /*2500*/  IMAD.IADD R73, R63, 0x1, -R13 ;  /* 0x000000013f497824 */ /* 0x000fe200078e0a0d */
[----:B------:R-:W-:Y:S01]  /*2510*/  IADD3.X R5, R10, R5, R3, P0, !PT ;  /* 0x000000050a057210 */ /* 0x000fe200007fe403 */
[----:B------:R-:W-:Y:S02]  /*2520*/  IMAD R3, R15, UR6, RZ ;  /* 0x000000060f037c24 */ /* 0x000fe4000f8e02ff */
[----:B------:R-:W-:-:S04]  /*2530*/  IMAD.WIDE.U32 R4, R14, UR6, R4 ;  /* 0x000000060e047c25 */ /* 0x000fc8000f8e0004 */
[----:B------:R-:W-:Y:S01]  /*2540*/  IMAD R3, R14, UR7, R3 ;  /* 0x000000070e037c24 */ /* 0x000fe2000f8e0203 */
[----:B------:R-:W-:-:S04]  /*2550*/  IADD3 R6, P0, R4, UR4, RZ ;  /* 0x0000000404067c10 */ /* 0x000fc8000ff1e0ff */
[----:B------:R-:W-:Y:S02]  /*2560*/  IADD3.X R7, R5, UR5, R3, P0, !PT ;  /* 0x0000000505077c10 */ /* 0x000fe400087fe403 */
[----:B-----5:R-:W-:Y:S02]  /*2570*/  ISETP.NE.AND P0, PT, R57, RZ, PT ;  /* 0x000000ff3900720c */ /* 0x020fe40003f05270 */
[----:B------:R-:W-:-:S05]  /*2580*/  LEA R4, P1, R62, R6, 0x3 ;  /* 0x000000063e047211 */ /* 0x000fca00078218ff */
[----:B------:R-:W-:-:S06]  /*2590*/  IMAD.X R5, R65, 0x1, R7, P1 ;  /* 0x0000000141057824 */ /* 0x000fcc00008e0607 */
[----:B------:R-:W-:Y:S05]  /*25a0*/  @!P0 BRA `(.L_x_34) ;  /* 0x0000001400188947 */ /* 0x000fea0003800000 */
[----:B------:R-:W0:Y:S01]  /*25b0*/  LDC.64 R20, c[0x0][0x5b0] ;  /* 0x00016c00ff147b82 */ /* 0x000e220000000a00 */
[----:B------:R-:W-:Y:S01]  /*25c0*/  ULDC.64 UR4, c[0x0][0x5b8] ;  /* 0x00016e0000047ab9 */ /* 0x000fe20000000a00 */
[----:B------:R-:W-:Y:S01]  /*25d0*/  ISETP.GE.AND P3, PT, R73, 0x1, PT ;  /* 0x000000014900780c */ /* 0x000fe20003f66270 */
[----:B------:R-:W-:Y:S01]  /*25e0*/  IMAD.WIDE.U32 R8, R18, UR4, R60 ;  /* 0x0000000412087c25 */ /* 0x000fe2000f8e003c */
[----:B------:R-:W-:Y:S02]  /*25f0*/  BSSY B1, `(.L_x_35) ;  /* 0x000000e000017945 */ /* 0x000fe40003800000 */
[----:B------:R-:W-:Y:S01]  /*2600*/  ISETP.LT.OR P1, PT, R22, 0x1, !P3 ;  /* 0x000000011600780c */ /* 0x000fe20005f21670 */
[----:B------:R-:W-:Y:S01]  /*2610*/  IMAD R3, R11, UR4, RZ ;  /* 0x000000040b037c24 */ /* 0x000fe2000f8e02ff */
[----:B------:R-:W1:Y:S01]  /*2620*/  LDC.64 R74, c[0x0][0x5a8] ;  /* 0x00016a00ff4a7b82 */ /* 0x000e620000000a00 */
[----:B------:R-:W-:Y:S02]  /*2630*/  IADD3 R12, P0, R13, R8, RZ ;  /* 0x000000080d0c7210 */ /* 0x000fe40007f1e0ff */
[----:B------:R-:W-:-:S05]  /*2640*/  IMAD R3, R18, UR5, R3 ;  /* 0x0000000512037c24 */ /* 0x000fca000f8e0203 */
[----:B------:R-:W-:Y:S01]  /*2650*/  IADD3.X R13, R10, R9, R3, P0, !PT ;  /* 0x000000090a0d7210 */ /* 0x000fe200007fe403 */
[-C--:B0-----:R-:W-:Y:S02]  /*2660*/  IMAD R0, R15, R20.reuse, RZ ;  /* 0x000000140f007224 */ /* 0x081fe400078e02ff */
[----:B------:R-:W-:-:S04]  /*2670*/  IMAD.WIDE.U32 R8, R14, R20, R12 ;  /* 0x000000140e087225 */ /* 0x000fc800078e000c */
[----:B------:R-:W-:Y:S01]  /*2680*/  IMAD R19, R14, R21, R0 ;  /* 0x000000150e137224 */ /* 0x000fe200078e0200 */
[----:B-1----:R-:W-:-:S04]  /*2690*/  IADD3 R8, P0, R8, R74, RZ ;  /* 0x0000004a08087210 */ /* 0x002fc80007f1e0ff */
[----:B------:R-:W-:Y:S01]  /*26a0*/  IADD3.X R9, R75, R9, R19, P0, !PT ;  /* 0x000000094b097210 */ /* 0x000fe200007fe413 */
[----:B------:R-:W-:Y:S08]  /*26b0*/  @P1 BRA `(.L_x_36) ;  /* 0x0000000000041947 */ /* 0x000ff00003800000 */
[----:B------:R0:W5:Y:S02]  /*26c0*/  LDG.E.U8 R70, desc[UR36][R8.64] ;  /* 0x0000002408467981 */ /* 0x000164000c1e1100 */
.L_x_36:
[----:B------:R-:W-:Y:S05]  /*26d0*/  BSYNC B1 ;  /* 0x0000000000017941 */ /* 0x000fea0003800000 */
.L_x_35:
[----:B-----5:R-:W-:Y:S01]  /*26e0*/  LOP3.LUT R0, R70, 0xffff, RZ, 0xc0, !PT ;  /* 0x0000ffff46007812 */ /* 0x020fe200078ec0ff */
[----:B------:R-:W-:Y:S01]  /*26f0*/  IMAD.SHL.U32 R10, R20, 0x8, RZ ;  /* 0x00000008140a7824 */ /* 0x000fe200078e00ff */
[----:B------:R-:W-:Y:S01]  /*2700*/  ISETP.GE.AND P2, PT, R73, 0x2, PT ;  /* 0x000000024900780c */ /* 0x000fe20003f46270 */
[----:B------:R-:W-:Y:S01]  /*2710*/  BSSY B1, `(.L_x_37) ;  /* 0x000000e000017945 */ /* 0x000fe20003800000 */
[----:B------:R-:W-:Y:S02]  /*2720*/  PRMT R0, R0, 0x8880, RZ ;  /* 0x0000888000007816 */ /* 0x000fe400000000ff */
[----:B------:R-:W-:Y:S02]  /*2730*/  ISETP.LT.OR P0, PT, R22, 0x1, !P2 ;  /* 0x000000011600780c */ /* 0x000fe40005701670 */
[----:B------:R-:W-:Y:S01]  /*2740*/  SHF.L.U64.HI R11, R20, 0x3, R21 ;  /* 0x00000003140b7819 */ /* 0x000fe20000010215 */
[----:B------:R-:W-:-:S04]  /*2750*/  IMAD R3, R0, R57, RZ ;  /* 0x0000003900037224 */ /* 0x000fc800078e02ff */
[----:B------:R-:W-:Y:S02]  /*2760*/  @!P1 IMAD R15, R24, R56, R3 ;  /* 0x00000038180f9224 */ /* 0x000fe400078e0203 */
[----:B------:R-:W-:-:S03]  /*2770*/  IMAD.WIDE.U32 R10, R14, R20, R10 ;  /* 0x000000140e0a7225 */ /* 0x000fc600078e000a */
[----:B------:R1:W-:Y:S01]  /*2780*/  @!P1 STG.E.U8 desc[UR36][R6.64], R15 ;  /* 0x0000000f06009986 */ /* 0x0003e2000c101124 */
[----:B------:R-:W-:Y:S01]  /*2790*/  IMAD.IADD R14, R19, 0x1, R11 ;  /* 0x00000001130e7824 */ /* 0x000fe200078e020b */
[----:B------:R-:W-:Y:S01]  /*27a0*/  IADD3 R10, P4, P5, R12, R74, R10 ;  /* 0x0000004a0c0a7210 */ /* 0x000fe20007d9e00a */
[----:B------:R-:W-:-:S12]  /*27b0*/  @P0 BRA `(.L_x_38) ;  /* 0x00000000000c0947 */ /* 0x000fd80003800000 */
[----:B------:R-:W2:Y:S02]  /*27c0*/  LDG.E.U8 R70, desc[UR36][R8.64+0x1] ;  /* 0x0000012408467981 */ /* 0x000ea4000c1e1100 */
[----:B--2---:R-:W-:-:S05]  /*27d0*/  PRMT R0, R70, 0x8880, RZ ;  /* 0x0000888046007816 */ /* 0x004fca00000000ff */
[----:B------:R-:W-:-:S07]  /*27e0*/  IMAD R3, R0, R57, RZ ;  /* 0x0000003900037224 */ /* 0x000fce00078e02ff */
.L_x_38:
[----:B------:R-:W-:Y:S05]  /*27f0*/  BSYNC B1 ;  /* 0x0000000000017941 */ /* 0x000fea0003800000 */
.L_x_37:
[C---:B------:R-:W-:Y:S01]  /*2800*/  ISETP.LT.OR P3, PT, R22.reuse, 0x9, !P3 ;  /* 0x000000091600780c */ /* 0x040fe20005f61670 */
[----:B------:R-:W-:Y:S01]  /*2810*/  @!P0 IMAD R25, R25, R56, R3 ;  /* 0x0000003819198224 */ /* 0x000fe200078e0203 */
[----:B------:R-:W-:Y:S01]  /*2820*/  ISETP.GE.AND P1, PT, R73, 0x9, PT ;  /* 0x000000094900780c */ /* 0x000fe20003f26270 */
[----:B------:R-:W-:Y:S01]  /*2830*/  BSSY B1, `(.L_x_39) ;  /* 0x000000b000017945 */ /* 0x000fe20003800000 */
[----:B------:R-:W-:Y:S02]  /*2840*/  IADD3.X R11, R13, R75, R14, P4, P5 ;  /* 0x0000004b0d0b7210 */ /* 0x000fe400027ea40e */
[----:B------:R2:W-:Y:S01]  /*2850*/  @!P0 STG.E.U8 desc[UR36][R6.64+0x1], R25 ;  /* 0x0000011906008986 */ /* 0x0005e2000c101124 */
[----:B------:R-:W-:Y:S02]  /*2860*/  ISETP.GE.AND P0, PT, R73, 0xa, PT ;  /* 0x0000000a4900780c */ /* 0x000fe40003f06270 */
[C---:B------:R-:W-:Y:S02]  /*2870*/  ISETP.LT.OR P2, PT, R22.reuse, 0x9, !P2 ;  /* 0x000000091600780c */ /* 0x040fe40005741670 */
[----:B------:R-:W-:-:S02]  /*2880*/  ISETP.LT.OR P5, PT, R22, 0x1, !P1 ;  /* 0x000000011600780c */ /* 0x000fc40004fa1670 */
[----:B------:R-:W-:Y:S01]  /*2890*/  ISETP.LT.OR P4, PT, R22, 0x1, !P0 ;  /* 0x000000011600780c */ /* 0x000fe20004781670 */
[----:B------:R-:W-:-:S12]  /*28a0*/  @P3 BRA `(.L_x_40) ;  /* 0x00000000000c3947 */ /* 0x000fd80003800000 */
[----:B------:R-:W3:Y:S02]  /*28b0*/  LDG.E.U8 R70, desc[UR36][R10.64] ;  /* 0x000000240a467981 */ /* 0x000ee4000c1e1100 */
[----:B---3--:R-:W-:-:S05]  /*28c0*/  PRMT R0, R70, 0x8880, RZ ;  /* 0x0000888046007816 */ /* 0x008fca00000000ff */
[----:B------:R-:W-:-:S07]  /*28d0*/  IMAD R3, R0, R57, RZ ;  /* 0x0000003900037224 */ /* 0x000fce00078e02ff */
.L_x_40:
[----:B------:R-:W-:Y:S05]  /*28e0*/  BSYNC B1 ;  /* 0x0000000000017941 */ /* 0x000fea0003800000 */
.L_x_39:
[----:B------:R-:W-:Y:S01]  /*28f0*/  @!P3 IMAD R13, R26, R56, R3 ;  /* 0x000000381a0db224 */ /* 0x000fe200078e0203 */
[----:B------:R-:W-:Y:S04]  /*2900*/  BSSY B1, `(.L_x_41) ;  /* 0x0000006000017945 */ /* 0x000fe80003800000 */
[----:B------:R3:W-:Y:S01]  /*2910*/  @!P3 STG.E.U8 desc[UR36][R4.64], R13 ;  /* 0x0000000d0400b986 */ /* 0x0007e2000c101124 */
[----:B------:R-:W-:Y:S05]  /*2920*/  @P2 BRA `(.L_x_42) ;  /* 0x00000000000c2947 */ /* 0x000fea0003800000 */
[----:B------:R-:W4:Y:S02]  /*2930*/  LDG.E.U8 R70, desc[UR36][R10.64+0x1] ;  /* 0x000001240a467981 */ /* 0x000f24000c1e1100 */
[----:B----4-:R-:W-:-:S05]  /*2940*/  PRMT R0, R70, 0x8880, RZ ;  /* 0x0000888046007816 */ /* 0x010fca00000000ff */
[----:B------:R-:W-:-:S07]  /*2950*/  IMAD R3, R0, R57, RZ ;  /* 0x0000003900037224 */ /* 0x000fce00078e02ff */
.L_x_42:
[----:B------:R-:W-:Y:S05]  /*2960*/  BSYNC B1 ;  /* 0x0000000000017941 */ /* 0x000fea0003800000 */
.L_x_41:
[----:B------:R-:W-:Y:S01]  /*2970*/  @!P2 IMAD R27, R27, R56, R3 ;  /* 0x000000381b1ba224 */ /* 0x000fe200078e0203 */
[----:B------:R-:W-:Y:S04]  /*2980*/  BSSY B1, `(.L_x_43) ;  /* 0x0000006000017945 */ /* 0x000fe80003800000 */
[----:B------:R4:W-:Y:S01]  /*2990*/  @!P2 STG.E.U8 desc[UR36][R4.64+0x1], R27 ;  /* 0x0000011b0400a986 */ /* 0x0009e2000c101124 */
[----:B------:R-:W-:Y:S05]  /*29a0*/  @P5 BRA `(.L_x_44) ;  /* 0x00000000000c5947 */ /* 0x000fea0003800000 */
[----:B------:R-:W5:Y:S02]  /*29b0*/  LDG.E.U8 R70, desc[UR36][R8.64+0x8] ;  /* 0x0000082408467981 */ /* 0x000f64000c1e1100 */
[----:B-----5:R-:W-:-:S05]  /*29c0*/  PRMT R0, R70, 0x8880, RZ ;  /* 0x0000888046007816 */ /* 0x020fca00000000ff */
[----:B------:R-:W-:-:S07]  /*29d0*/  IMAD R3, R0, R57, RZ ;  /* 0x0000003900037224 */ /* 0x000fce00078e02ff */
.L_x_44:
[----:B------:R-:W-:Y:S05]  /*29e0*/  BSYNC B1 ;  /* 0x0000000000017941 */ /* 0x000fea0003800000 */
.L_x_43:
[----:B---3--:R-:W-:Y:S01]  /*29f0*/  @!P5 IMAD R13, R28, R56, R3 ;  /* 0x000000381c0dd224 */ /* 0x008fe200078e0203 */
[----:B------:R-:W-:Y:S04]  /*2a00*/  BSSY B1, `(.L_x_45) ;  /* 0x0000006000017945 */ /* 0x000fe80003800000 */
[----:B------:R3:W-:Y:S01]  /*2a10*/  @!P5 STG.E.U8 desc[UR36][R6.64+0x8], R13 ;  /* 0x0000080d0600d986 */ /* 0x0007e2000c101124 */
[----:B------:R-:W-:Y:S05]  /*2a20*/  @P4 BRA `(.L_x_46) ;  /* 0x00000000000c4947 */ /* 0x000fea0003800000 */
[----:B------:R-:W5:Y:S02]  /*2a30*/  LDG.E.U8 R70, desc[UR36][R8.64+0x9] ;  /* 0x0000092408467981 */ /* 0x000f64000c1e1100 */
[----:B-----5:R-:W-:-:S05]  /*2a40*/  PRMT R0, R70, 0x8880, RZ ;  /* 0x0000888046007816 */ /* 0x020fca00000000ff */
[----:B------:R-:W-:-:S07]  /*2a50*/  IMAD R3, R0, R57, RZ ;  /* 0x0000003900037224 */ /* 0x000fce00078e02ff */
.L_x_46:
[----:B------:R-:W-:Y:S05]  /*2a60*/  BSYNC B1 ;  /* 0x0000000000017941 */ /* 0x000fea0003800000 */
.L_x_45:
[C---:B------:R-:W-:Y:S01]  /*2a70*/  ISETP.LT.OR P1, PT, R22.reuse, 0x9, !P1 ;  /* 0x000000091600780c */ /* 0x040fe20004f21670 */
[----:B------:R-:W-:Y:S01]  /*2a80*/  @!P4 IMAD R29, R29, R56, R3 ;  /* 0x000000381d1dc224 */ /* 0x000fe200078e0203 */
[C---:B------:R-:W-:Y:S01]  /*2a90*/  ISETP.GE.AND P3, PT, R73.reuse, 0x11, PT ;  /* 0x000000114900780c */ /* 0x040fe20003f66270 */
[----:B------:R-:W-:Y:S01]  /*2aa0*/  BSSY B1, `(.L_x_47) ;  /* 0x000000a000017945 */ /* 0x000fe20003800000 */
[----:B------:R-:W-:Y:S02]  /*2ab0*/  ISETP.GE.AND P2, PT, R73, 0x12, PT ;  /* 0x000000124900780c */ /* 0x000fe40003f46270 */
[----:B------:R0:W-:Y:S01]  /*2ac0*/  @!P4 STG.E.U8 desc[UR36][R6.64+0x9], R29 ;  /* 0x0000091d0600c986 */ /* 0x0001e2000c101124 */
[C---:B------:R-:W-:Y:S02]  /*2ad0*/  ISETP.LT.OR P0, PT, R22.reuse, 0x9, !P0 ;  /* 0x000000091600780c */ /* 0x040fe40004701670 */
[C---:B------:R-:W-:Y:S02]  /*2ae0*/  ISETP.LT.OR P5, PT, R22.reuse, 0x1, !P3 ;  /* 0x000000011600780c */ /* 0x040fe40005fa1670 */
[----:B------:R-:W-:-:S02]  /*2af0*/  ISETP.LT.OR P4, PT, R22, 0x1, !P2 ;  /* 0x000000011600780c */ /* 0x000fc40005781670 */
[----:B------:R-:W-:Y:S11]  /*2b00*/  @P1 BRA `(.L_x_48) ;  /* 0x00000000000c1947 */ /* 0x000ff60003800000 */
[----:B------:R-:W5:Y:S02]  /*2b10*/  LDG.E.U8 R70, desc[UR36][R10.64+0x8] ;  /* 0x000008240a467981 */ /* 0x000f64000c1e1100 */
[----:B-----5:R-:W-:-:S05]  /*2b20*/  PRMT R0, R70, 0x8880, RZ ;  /* 0x0000888046007816 */ /* 0x020fca00000000ff */
[----:B------:R-:W-:-:S07]  /*2b30*/  IMAD R3, R0, R57, RZ ;  /* 0x0000003900037224 */ /* 0x000fce00078e02ff */
.L_x_48:
[----:B------:R-:W-:Y:S05]  /*2b40*/  BSYNC B1 ;  /* 0x0000000000017941 */ /* 0x000fea0003800000 */
.L_x_47:
[----:B---3--:R-:W-:Y:S01]  /*2b50*/  @!P1 IMAD R13, R30, R56, R3 ;  /* 0x000000381e0d9224 */ /* 0x008fe200078e0203 */
[----:B------:R-:W-:Y:S04]  /*2b60*/  BSSY B1, `(.L_x_49) ;  /* 0x0000006000017945 */ /* 0x000fe80003800000 */
[----:B------:R3:W-:Y:S01]  /*2b70*/  @!P1 STG.E.U8 desc[UR36][R4.64+0x8], R13 ;  /* 0x0000080d04009986 */ /* 0x0007e2000c101124 */
[----:B------:R-:W-:Y:S05]  /*2b80*/  @P0 BRA `(.L_x_50) ;  /* 0x00000000000c0947 */ /* 0x000fea0003800000 */
[----:B------:R-:W5:Y:S02]  /*2b90*/  LDG.E.U8 R70, desc[UR36][R10.64+0x9] ;  /* 0x000009240a467981 */ /* 0x000f64000c1e1100 */
[----:B-----5:R-:W-:-:S05]  /*2ba0*/  PRMT R0, R70, 0x8880, RZ ;  /* 0x0000888046007816 */ /* 0x020fca00000000ff */
[----:B------:R-:W-:-:S07]  /*2bb0*/  IMAD R3, R0, R57, RZ ;  /* 0x0000003900037224 */ /* 0x000fce00078e02ff */
.L_x_50:
[----:B------:R-:W-:Y:S05]  /*2bc0*/  BSYNC B1 ;  /* 0x0000000000017941 */ /* 0x000fea0003800000 */
.L_x_49:
[----:B------:R-:W-:Y:S01]  /*2bd0*/  @!P0 IMAD R31, R31, R56, R3 ;  /* 0x000000381f1f8224 */ /* 0x000fe200078e0203 */
[----:B------:R-:W-:Y:S04]  /*2be0*/  BSSY B1, `(.L_x_51) ;  /* 0x0000006000017945 */ /* 0x000fe80003800000 */
[----:B------:R0:W-:Y:S01]  /*2bf0*/  @!P0 STG.E.U8 desc[UR36][R4.64+0x9], R31 ;  /* 0x0000091f04008986 */ /* 0x0001e2000c101124 */
[----:B------:R-:W-:Y:S05]  /*2c00*/  @P5 BRA `(.L_x_52) ;  /* 0x00000000000c5947 */ /* 0x000fea0003800000 */
[----:B------:R-:W5:Y:S02]  /*2c10*/  LDG.E.U8 R70, desc[UR36][R8.64+0x10] ;  /* 0x0000102408467981 */ /* 0x000f64000c1e1100 */
[----:B-----5:R-:W-:-:S05]  /*2c20*/  PRMT R0, R70, 0x8880, RZ ;  /* 0x0000888046007816 */ /* 0x020fca00000000ff */
[----:B------:R-:W-:-:S07]  /*2c30*/  IMAD R3, R0, R57, RZ ;  /* 0x0000003900037224 */ /* 0x000fce00078e02ff */
.L_x_52:
[----:B------:R-:W-:Y:S05]  /*2c40*/  BSYNC B1 ;  /* 0x0000000000017941 */ /* 0x000fea0003800000 */
.L_x_51:
[----:B---3--:R-:W-:Y:S01]  /*2c50*/  @!P5 IMAD R13, R32, R56, R3 ;  /* 0x00000038200dd224 */ /* 0x008fe200078e0203 */
[----:B------:R-:W-:Y:S04]  /*2c60*/  BSSY B1, `(.L_x_53) ;  /* 0x0000006000017945 */ /* 0x000fe80003800000 */
[----:B------:R3:W-:Y:S01]  /*2c70*/  @!P5 STG.E.U8 desc[UR36][R6.64+0x10], R13 ;  /* 0x0000100d0600d986 */ /* 0x0007e2000c101124 */
[----:B------:R-:W-:Y:S05]  /*2c80*/  @P4 BRA `(.L_x_54) ;  /* 0x00000000000c4947 */ /* 0x000fea0003800000 */
[----:B------:R-:W5:Y:S02]  /*2c90*/  LDG.E.U8 R70, desc[UR36][R8.64+0x11] ;  /* 0x0000112408467981 */ /* 0x000f64000c1e1100 */
[----:B-----5:R-:W-:-:S05]  /*2ca0*/  PRMT R0, R70, 0x8880, RZ ;  /* 0x0000888046007816 */ /* 0x020fca00000000ff */
[----:B------:R-:W-:-:S07]  /*2cb0*/  IMAD R3, R0, R57, RZ ;  /* 0x0000003900037224 */ /* 0x000fce00078e02ff */
.L_x_54:
[----:B------:R-:W-:Y:S05]  /*2cc0*/  BSYNC B1 ;  /* 0x0000000000017941 */ /* 0x000fea0003800000 */
.L_x_53:
        /* <DEDUP_REMOVED lines=13> */
.L_x_56:
[----:B------:R-:W-:Y:S05]  /*2da0*/  BSYNC B1 ;  /* 0x0000000000017941 */ /* 0x000fea0003800000 */
.L_x_55:
[----:B---3--:R-:W-:Y:S01]  /*2db0*/  @!P3 IMAD R13, R34, R56, R3 ;  /* 0x00000038220db224 */ /* 0x008fe200078e0203 */
[----:B------:R-:W-:Y:S04]  /*2dc0*/  BSSY B1, `(.L_x_57) ;  /* 0x0000006000017945 */ /* 0x000fe80003800000 */
[----:B------:R3:W-:Y:S01]  /*2dd0*/  @!P3 STG.E.U8 desc[UR36][R4.64+0x10], R13 ;  /* 0x0000100d0400b986 */ /* 0x0007e2000c101124 */
[----:B------:R-:W-:Y:S05]  /*2de0*/  @P2 BRA `(.L_x_58) ;  /* 0x00000000000c2947 */ /* 0x000fea0003800000 */
[----:B------:R-:W5:Y:S02]  /*2df0*/  LDG.E.U8 R70, desc[UR36][R10.64+0x11] ;  /* 0x000011240a467981 */ /* 0x000f64000c1e1100 */
[----:B-----5:R-:W-:-:S05]  /*2e00*/  PRMT R0, R70, 0x8880, RZ ;  /* 0x0000888046007816 */ /* 0x020fca00000000ff */
[----:B------:R-:W-:-:S07]  /*2e10*/  IMAD R3, R0, R57, RZ ;  /* 0x0000003900037224 */ /* 0x000fce00078e02ff */
.L_x_58:
[----:B------:R-:W-:Y:S05]  /*2e20*/  BSYNC B1 ;  /* 0x0000000000017941 */ /* 0x000fea0003800000 */
.L_x_57:
[----:B------:R-:W-:Y:S01]  /*2e30*/  @!P2 IMAD R35, R35, R56, R3 ;  /* 0x000000382323a224 */ /* 0x000fe200078e0203 */
[----:B------:R-:W-:Y:S04]  /*2e40*/  BSSY B1, `(.L_x_59) ;  /* 0x0000006000017945 */ /* 0x000fe80003800000 */
[----:B------:R0:W-:Y:S01]  /*2e50*/  @!P2 STG.E.U8 desc[UR36][R4.64+0x11], R35 ;  /* 0x000011230400a986 */ /* 0x0001e2000c101124 */
[----:B------:R-:W-:Y:S05]  /*2e60*/  @P5 BRA `(.L_x_60) ;  /* 0x00000000000c5947 */ /* 0x000fea0003800000 */
[----:B------:R-:W5:Y:S02]  /*2e70*/  LDG.E.U8 R70, desc[UR36][R8.64+0x18] ;  /* 0x0000182408467981 */ /* 0x000f64000c1e1100 */
[----:B-----5:R-:W-:-:S05]  /*2e80*/  PRMT R0, R70, 0x8880, RZ ;  /* 0x0000888046007816 */ /* 0x020fca00000000ff */
[----:B------:R-:W-:-:S07]  /*2e90*/  IMAD R3, R0, R57, RZ ;  /* 0x0000003900037224 */ /* 0x000fce00078e02ff */
.L_x_60:
[----:B------:R-:W-:Y:S05]  /*2ea0*/  BSYNC B1 ;  /* 0x0000000000017941 */ /* 0x000fea0003800000 */
.L_x_59:
[----:B---3--:R-:W-:Y:S01]  /*2eb0*/  @!P5 IMAD R13, R36, R56, R3 ;  /* 0x00000038240dd224 */ /* 0x008fe200078e0203 */
[----:B------:R-:W-:Y:S04]  /*2ec0*/  BSSY B1, `(.L_x_61) ;  /* 0x0000006000017945 */ /* 0x000fe80003800000 */
[----:B------:R3:W-:Y:S01]  /*2ed0*/  @!P5 STG.E.U8 desc[UR36][R6.64+0x18], R13 ;  /* 0x0000180d0600d986 */ /* 0x0007e2000c101124 */
[----:B------:R-:W-:Y:S05]  /*2ee0*/  @P4 BRA `(.L_x_62) ;  /* 0x00000000000c4947 */ /* 0x000fea0003800000 */
[----:B------:R-:W5:Y:S02]  /*2ef0*/  LDG.E.U8 R70, desc[UR36][R8.64+0x19] ;  /* 0x0000192408467981 */ /* 0x000f64000c1e1100 */
[----:B-----5:R-:W-:-:S05]  /*2f00*/  PRMT R0, R70, 0x8880, RZ ;  /* 0x0000888046007816 */ /* 0x020fca00000000ff */
[----:B------:R-:W-:-:S07]  /*2f10*/  IMAD R3, R0, R57, RZ ;  /* 0x0000003900037224 */ /* 0x000fce00078e02ff */
.L_x_62:
[----:B------:R-:W-:Y:S05]  /*2f20*/  BSYNC B1 ;  /* 0x0000000000017941 */ /* 0x000fea0003800000 */
.L_x_61:
        /* <DEDUP_REMOVED lines=13> */
.L_x_64:
[----:B------:R-:W-:Y:S05]  /*3000*/  BSYNC B1 ;  /* 0x0000000000017941 */ /* 0x000fea0003800000 */
.L_x_63:
[----:B---3--:R-:W-:Y:S01]  /*3010*/  @!P1 IMAD R13, R38, R56, R3 ;  /* 0x00000038260d9224 */ /* 0x008fe200078e0203 */
[----:B------:R-:W-:Y:S04]  /*3020*/  BSSY B1, `(.L_x_65) ;  /* 0x0000006000017945 */ /* 0x000fe80003800000 */
[----:B------:R3:W-:Y:S01]  /*3030*/  @!P1 STG.E.U8 desc[UR36][R4.64+0x18], R13 ;  /* 0x0000180d04009986 */ /* 0x0007e2000c101124 */
[----:B------:R-:W-:Y:S05]  /*3040*/  @P4 BRA `(.L_x_66) ;  /* 0x00000000000c4947 */ /* 0x000fea0003800000 */
[----:B------:R-:W5:Y:S02]  /*3050*/  LDG.E.U8 R70, desc[UR36][R10.64+0x19] ;  /* 0x000019240a467981 */ /* 0x000f64000c1e1100 */
[----:B-----5:R-:W-:-:S05]  /*3060*/  PRMT R0, R70, 0x8880, RZ ;  /* 0x0000888046007816 */ /* 0x020fca00000000ff */
[----:B------:R-:W-:-:S07]  /*3070*/  IMAD R3, R0, R57, RZ ;  /* 0x0000003900037224 */ /* 0x000fce00078e02ff */
.L_x_66:
[----:B------:R-:W-:Y:S05]  /*3080*/  BSYNC B1 ;  /* 0x0000000000017941 */ /* 0x000fea0003800000 */
.L_x_65:
[----:B------:R-:W-:Y:S01]  /*3090*/  @!P4 IMAD R39, R39, R56, R3 ;  /* 0x000000382727c224 */ /* 0x000fe200078e0203 */
[----:B------:R-:W-:Y:S04]  /*30a0*/  BSSY B1, `(.L_x_67) ;  /* 0x0000006000017945 */ /* 0x000fe80003800000 */
[----:B------:R0:W-:Y:S01]  /*30b0*/  @!P4 STG.E.U8 desc[UR36][R4.64+0x19], R39 ;  /* 0x000019270400c986 */ /* 0x0001e2000c101124 */
[----:B------:R-:W-:Y:S05]  /*30c0*/  @P5 BRA `(.L_x_68) ;  /* 0x00000000000c5947 */ /* 0x000fea0003800000 */
[----:B------:R-:W5:Y:S02]  /*30d0*/  LDG.E.U8 R70, desc[UR36][R8.64+0x20] ;  /* 0x0000202408467981 */ /* 0x000f64000c1e1100 */
[----:B-----5:R-:W-:-:S05]  /*30e0*/  PRMT R0, R70, 0x8880, RZ ;  /* 0x0000888046007816 */ /* 0x020fca00000000ff */
[----:B------:R-:W-:-:S07]  /*30f0*/  IMAD R3, R0, R57, RZ ;  /* 0x0000003900037224 */ /* 0x000fce00078e02ff */
.L_x_68:
[----:B------:R-:W-:Y:S05]  /*3100*/  BSYNC B1 ;  /* 0x0000000000017941 */ /* 0x000fea0003800000 */
.L_x_67:
[----:B---3--:R-:W-:Y:S01]  /*3110*/  @!P5 IMAD R13, R40, R56, R3 ;  /* 0x00000038280dd224 */ /* 0x008fe200078e0203 */
[----:B------:R-:W-:Y:S04]  /*3120*/  BSSY B1, `(.L_x_69) ;  /* 0x0000006000017945 */ /* 0x000fe80003800000 */
[----:B------:R3:W-:Y:S01]  /*3130*/  @!P5 STG.E.U8 desc[UR36][R6.64+0x20], R13 ;  /* 0x0000200d0600d986 */ /* 0x0007e2000c101124 */
[----:B------:R-:W-:Y:S05]  /*3140*/  @P0 BRA `(.L_x_70) ;  /* 0x00000000000c0947 */ /* 0x000fea0003800000 */
[----:B------:R-:W5:Y:S02]  /*3150*/  LDG.E.U8 R70, desc[UR36][R8.64+0x21] ;  /* 0x0000212408467981 */ /* 0x000f64000c1e1100 */
[----:B-----5:R-:W-:-:S05]  /*3160*/  PRMT R0, R70, 0x8880, RZ ;  /* 0x0000888046007816 */ /* 0x020fca00000000ff */
[----:B------:R-:W-:-:S07]  /*3170*/  IMAD R3, R0, R57, RZ ;  /* 0x0000003900037224 */ /* 0x000fce00078e02ff */
.L_x_70:
[----:B------:R-:W-:Y:S05]  /*3180*/  BSYNC B1 ;  /* 0x0000000000017941 */ /* 0x000fea0003800000 */
.L_x_69:
        /* <DEDUP_REMOVED lines=13> */
.L_x_72:
[----:B------:R-:W-:Y:S05]  /*3260*/  BSYNC B1 ;  /* 0x0000000000017941 */ /* 0x000fea0003800000 */
.L_x_71:
[----:B---3--:R-:W-:Y:S01]  /*3270*/  @!P3 IMAD R13, R42, R56, R3 ;  /* 0x000000382a0db224 */ /* 0x008fe200078e0203 */
[----:B------:R-:W-:Y:S04]  /*3280*/  BSSY B1, `(.L_x_73) ;  /* 0x0000006000017945 */ /* 0x000fe80003800000 */
[----:B------:R3:W-:Y:S01]  /*3290*/  @!P3 STG.E.U8 desc[UR36][R4.64+0x20], R13 ;  /* 0x0000200d0400b986 */ /* 0x0007e2000c101124 */
[----:B------:R-:W-:Y:S05]  /*32a0*/  @P2 BRA `(.L_x_74) ;  /* 0x00000000000c2947 */ /* 0x000fea0003800000 */
[----:B------:R-:W5:Y:S02]  /*32b0*/  LDG.E.U8 R70, desc[UR36][R10.64+0x21] ;  /* 0x000021240a467981 */ /* 0x000f64000c1e1100 */
[----:B-----5:R-:W-:-:S05]  /*32c0*/  PRMT R0, R70, 0x8880, RZ ;  /* 0x0000888046007816 */ /* 0x020fca00000000ff */
[----:B------:R-:W-:-:S07]  /*32d0*/  IMAD R3, R0, R57, RZ ;  /* 0x0000003900037224 */ /* 0x000fce00078e02ff */
.L_x_74:
[----:B------:R-:W-:Y:S05]  /*32e0*/  BSYNC B1 ;  /* 0x0000000000017941 */ /* 0x000fea0003800000 */
.L_x_73:
[----:B------:R-:W-:Y:S01]  /*32f0*/  @!P2 IMAD R43, R43, R56, R3 ;  /* 0x000000382b2ba224 */ /* 0x000fe200078e0203 */
[----:B------:R-:W-:Y:S04]  /*3300*/  BSSY B1, `(.L_x_75) ;  /* 0x0000006000017945 */ /* 0x000fe80003800000 */
[----:B------:R0:W-:Y:S01]  /*3310*/  @!P2 STG.E.U8 desc[UR36][R4.64+0x21], R43 ;  /* 0x0000212b0400a986 */ /* 0x0001e2000c101124 */
[----:B------:R-:W-:Y:S05]  /*3320*/  @P0 BRA `(.L_x_76) ;  /* 0x00000000000c0947 */ /* 0x000fea0003800000 */
[----:B------:R-:W5:Y:S02]  /*3330*/  LDG.E.U8 R70, desc[UR36][R8.64+0x28] ;  /* 0x0000282408467981 */ /* 0x000f64000c1e1100 */
[----:B-----5:R-:W-:-:S05]  /*3340*/  PRMT R0, R70, 0x8880, RZ ;  /* 0x0000888046007816 */ /* 0x020fca00000000ff */
[----:B------:R-:W-:-:S07]  /*3350*/  IMAD R3, R0, R57, RZ ;  /* 0x0000003900037224 */ /* 0x000fce00078e02ff */
.L_x_76:
[----:B------:R-:W-:Y:S05]  /*3360*/  BSYNC B1 ;  /* 0x0000000000017941 */ /* 0x000fea0003800000 */
.L_x_75:
[----:B---3--:R-:W-:Y:S01]  /*3370*/  @!P0 IMAD R13, R44, R56, R3 ;  /* 0x000000382c0d8224 */ /* 0x008fe200078e0203 */
[----:B------:R-:W-:Y:S04]  /*3380*/  BSSY B1, `(.L_x_77) ;  /* 0x0000006000017945 */ /* 0x000fe80003800000 */
[----:B------:R3:W-:Y:S01]  /*3390*/  @!P0 STG.E.U8 desc[UR36][R6.64+0x28], R13 ;  /* 0x0000280d06008986 */ /* 0x0007e2000c101124 */
[----:B------:R-:W-:Y:S05]  /*33a0*/  @P5 BRA `(.L_x_78) ;  /* 0x00000000000c5947 */ /* 0x000fea0003800000 */
[----:B------:R-:W5:Y:S02]  /*33b0*/  LDG.E.U8 R70, desc[UR36][R8.64+0x29] ;  /* 0x0000292408467981 */ /* 0x000f64000c1e1100 */
[----:B-----5:R-:W-:-:S05]  /*33c0*/  PRMT R0, R70, 0x8880, RZ ;  /* 0x0000888046007816 */ /* 0x020fca00000000ff */
[----:B------:R-:W-:-:S07]  /*33d0*/  IMAD R3, R0, R57, RZ ;  /* 0x0000003900037224 */ /* 0x000fce00078e02ff */
.L_x_78:
[----:B------:R-:W-:Y:S05]  /*33e0*/  BSYNC B1 ;  /* 0x0000000000017941 */ /* 0x000fea0003800000 */
.L_x_77:
        /* <DEDUP_REMOVED lines=13> */
.L_x_80:
[----:B------:R-:W-:Y:S05]  /*34c0*/  BSYNC B1 ;  /* 0x0000000000017941 */ /* 0x000fea0003800000 */
.L_x_79:
[----:B---3--:R-:W-:Y:S01]  /*34d0*/  @!P4 IMAD R13, R46, R56, R3 ;  /* 0x000000382e0dc224 */ /* 0x008fe200078e0203 */
[----:B------:R-:W-:Y:S04]  /*34e0*/  BSSY B1, `(.L_x_81) ;  /* 0x0000006000017945 */ /* 0x000fe80003800000 */
[----:B------:R3:W-:Y:S01]  /*34f0*/  @!P4 STG.E.U8 desc[UR36][R4.64+0x28], R13 ;  /* 0x0000280d0400c986 */ /* 0x0007e2000c101124 */
[----:B------:R-:W-:Y:S05]  /*3500*/  @P1 BRA `(.L_x_82) ;  /* 0x00000000000c1947 */ /* 0x000fea0003800000 */
[----:B------:R-:W5:Y:S02]  /*3510*/  LDG.E.U8 R70, desc[UR36][R10.64+0x29] ;  /* 0x000029240a467981 */ /* 0x000f64000c1e1100 */
[----:B-----5:R-:W-:-:S05]  /*3520*/  PRMT R0, R70, 0x8880, RZ ;  /* 0x0000888046007816 */ /* 0x020fca00000000ff */
[----:B------:R-:W-:-:S07]  /*3530*/  IMAD R3, R0, R57, RZ ;  /* 0x0000003900037224 */ /* 0x000fce00078e02ff */
.L_x_82:
[----:B------:R-:W-:Y:S05]  /*3540*/  BSYNC B1 ;  /* 0x0000000000017941 */ /* 0x000fea0003800000 */
.L_x_81:
[----:B------:R-:W-:Y:S01]  /*3550*/  @!P1 IMAD R47, R47, R56, R3 ;  /* 0x000000382f2f9224 */ /* 0x000fe200078e0203 */
[----:B------:R-:W-:Y:S04]  /*3560*/  BSSY B1, `(.L_x_83) ;  /* 0x0000006000017945 */ /* 0x000fe80003800000 */
[----:B------:R0:W-:Y:S01]  /*3570*/  @!P1 STG.E.U8 desc[UR36][R4.64+0x29], R47 ;  /* 0x0000292f04009986 */ /* 0x0001e2000c101124 */
[----:B------:R-:W-:Y:S05]  /*3580*/  @P3 BRA `(.L_x_84) ;  /* 0x00000000000c3947 */ /* 0x000fea0003800000 */
[----:B------:R-:W5:Y:S02]  /*3590*/  LDG.E.U8 R70, desc[UR36][R8.64+0x30] ;  /* 0x0000302408467981 */ /* 0x000f64000c1e1100 */
[----:B-----5:R-:W-:-:S05]  /*35a0*/  PRMT R0, R70, 0x8880, RZ ;  /* 0x0000888046007816 */ /* 0x020fca00000000ff */
[----:B------:R-:W-:-:S07]  /*35b0*/  IMAD R3, R0, R57, RZ ;  /* 0x0000003900037224 */ /* 0x000fce00078e02ff */
.L_x_84:
[----:B------:R-:W-:Y:S05]  /*35c0*/  BSYNC B1 ;  /* 0x0000000000017941 */ /* 0x000fea0003800000 */
.L_x_83:
[----:B---3--:R-:W-:Y:S01]  /*35d0*/  @!P3 IMAD R13, R48, R56, R3 ;  /* 0x00000038300db224 */ /* 0x008fe200078e0203 */
[----:B------:R-:W-:Y:S04]  /*35e0*/  BSSY B1, `(.L_x_85) ;  /* 0x0000006000017945 */ /* 0x000fe80003800000 */
[----:B------:R3:W-:Y:S01]  /*35f0*/  @!P3 STG.E.U8 desc[UR36][R6.64+0x30], R13 ;  /* 0x0000300d0600b986 */ /* 0x0007e2000c101124 */
[----:B------:R-:W-:Y:S05]  /*3600*/  @P5 BRA `(.L_x_86) ;  /* 0x00000000000c5947 */ /* 0x000fea0003800000 */
[----:B------:R-:W5:Y:S02]  /*3610*/  LDG.E.U8 R70, desc[UR36][R8.64+0x31] ;  /* 0x0000312408467981 */ /* 0x000f64000c1e1100 */
[----:B-----5:R-:W-:-:S05]  /*3620*/  PRMT R0, R70, 0x8880, RZ ;  /* 0x0000888046007816 */ /* 0x020fca00000000ff */
[----:B------:R-:W-:-:S07]  /*3630*/  IMAD R3, R0, R57, RZ ;  /* 0x0000003900037224 */ /* 0x000fce00078e02ff */
.L_x_86:
[----:B------:R-:W-:Y:S05]  /*3640*/  BSYNC B1 ;  /* 0x0000000000017941 */ /* 0x000fea0003800000 */
.L_x_85:
        /* <DEDUP_REMOVED lines=9> */
[----:B------:R-:W-:Y:S01]  /*36e0*/  ISETP.LT.OR P3, PT, R22, 0x9, !P3 ;  /* 0x000000091600780c */ /* 0x000fe20005f61670 */
[----:B------:R-:W-:-:S12]  /*36f0*/  @P2 BRA `(.L_x_88) ;  /* 0x00000000000c2947 */ /* 0x000fd80003800000 */
[----:B------:R-:W5:Y:S02]  /*3700*/  LDG.E.U8 R70, desc[UR36][R10.64+0x30] ;  /* 0x000030240a467981 */ /* 0x000f64000c1e1100 */
[----:B-----5:R-:W-:-:S05]  /*3710*/  PRMT R0, R70, 0x8880, RZ ;  /* 0x0000888046007816 */ /* 0x020fca00000000ff */
[----:B------:R-:W-:-:S07]  /*3720*/  IMAD R3, R0, R57, RZ ;  /* 0x0000003900037224 */ /* 0x000fce00078e02ff */
.L_x_88:
[----:B------:R-:W-:Y:S05]  /*3730*/  BSYNC B1 ;  /* 0x0000000000017941 */ /* 0x000fea0003800000 */
.L_x_87:
[----:B---3--:R-:W-:Y:S01]  /*3740*/  @!P2 IMAD R13, R50, R56, R3 ;  /* 0x00000038320da224 */ /* 0x008fe200078e0203 */
[----:B------:R-:W-:Y:S04]  /*3750*/  BSSY B1, `(.L_x_89) ;  /* 0x0000006000017945 */ /* 0x000fe80003800000 */
[----:B------:R3:W-:Y:S01]  /*3760*/  @!P2 STG.E.U8 desc[UR36][R4.64+0x30], R13 ;  /* 0x0000300d0400a986 */ /* 0x0007e2000c101124 */
[----:B------:R-:W-:Y:S05]  /*3770*/  @P0 BRA `(.L_x_90) ;  /* 0x00000000000c0947 */ /* 0x000fea0003800000 */
[----:B------:R-:W5:Y:S02]  /*3780*/  LDG.E.U8 R70, desc[UR36][R10.64+0x31] ;  /* 0x000031240a467981 */ /* 0x000f64000c1e1100 */
[----:B-----5:R-:W-:-:S05]  /*3790*/  PRMT R0, R70, 0x8880, RZ ;  /* 0x0000888046007816 */ /* 0x020fca00000000ff */
[----:B------:R-:W-:-:S07]  /*37a0*/  IMAD R3, R0, R57, RZ ;  /* 0x0000003900037224 */ /* 0x000fce00078e02ff */
.L_x_90:
[----:B------:R-:W-:Y:S05]  /*37b0*/  BSYNC B1 ;  /* 0x0000000000017941 */ /* 0x000fea0003800000 */
.L_x_89:
[----:B------:R-:W-:Y:S01]  /*37c0*/  @!P0 IMAD R51, R51, R56, R3 ;  /* 0x0000003833338224 */ /* 0x000fe200078e0203 */
[----:B------:R-:W-:Y:S04]  /*37d0*/  BSSY B1, `(.L_x_91) ;  /* 0x0000006000017945 */ /* 0x000fe80003800000 */
[----:B------:R0:W-:Y:S01]  /*37e0*/  @!P0 STG.E.U8 desc[UR36][R4.64+0x31], R51 ;  /* 0x0000313304008986 */ /* 0x0001e2000c101124 */
[----:B------:R-:W-:Y:S05]  /*37f0*/  @P5 BRA `(.L_x_92) ;  /* 0x00000000000c5947 */ /* 0x000fea0003800000 */
[----:B------:R-:W5:Y:S02]  /*3800*/  LDG.E.U8 R70, desc[UR36][R8.64+0x38] ;  /* 0x0000382408467981 */ /* 0x000f64000c1e1100 */
[----:B-----5:R-:W-:-:S05]  /*3810*/  PRMT R0, R70, 0x8880, RZ ;  /* 0x0000888046007816 */ /* 0x020fca00000000ff */
[----:B------:R-:W-:-:S07]  /*3820*/  IMAD R3, R0, R57, RZ ;  /* 0x0000003900037224 */ /* 0x000fce00078e02ff */
.L_x_92:
[----:B------:R-:W-:Y:S05]  /*3830*/  BSYNC B1 ;  /* 0x0000000000017941 */ /* 0x000fea0003800000 */
.L_x_91:
[----:B---3--:R-:W-:Y:S01]  /*3840*/  @!P5 IMAD R13, R52, R56, R3 ;  /* 0x00000038340dd224 */ /* 0x008fe200078e0203 */
[----:B------:R-:W-:Y:S04]  /*3850*/  BSSY B1, `(.L_x_93) ;  /* 0x0000006000017945 */ /* 0x000fe80003800000 */
[----:B------:R3:W-:Y:S01]  /*3860*/  @!P5 STG.E.U8 desc[UR36][R6.64+0x38], R13 ;  /* 0x0000380d0600d986 */ /* 0x0007e2000c101124 */
[----:B------:R-:W-:Y:S05]  /*3870*/  @P4 BRA `(.L_x_94) ;  /* 0x00000000000c4947 */ /* 0x000fea0003800000 */
[----:B------:R-:W5:Y:S02]  /*3880*/  LDG.E.U8 R70, desc[UR36][R8.64+0x39] ;  /* 0x0000392408467981 */ /* 0x000f64000c1e1100 */
[----:B-----5:R-:W-:-:S05]  /*3890*/  PRMT R0, R70, 0x8880, RZ ;  /* 0x0000888046007816 */ /* 0x020fca00000000ff */
[----:B------:R-:W-:-:S07]  /*38a0*/  IMAD R3, R0, R57, RZ ;  /* 0x0000003900037224 */ /* 0x000fce00078e02ff */
.L_x_94:
[----:B------:R-:W-:Y:S05]  /*38b0*/  BSYNC B1 ;  /* 0x0000000000017941 */ /* 0x000fea0003800000 */
.L_x_93:
[----:B------:R-:W-:Y:S01]  /*38c0*/  @!P4 IMAD R53, R53, R56, R3 ;  /* 0x000000383535c224 */ /* 0x000fe200078e0203 */
[----:B------:R-:W-:Y:S04]  /*38d0*/  BSSY B1, `(.L_x_95) ;  /* 0x0000006000017945 */ /* 0x000fe80003800000 */
[----:B------:R0:W-:Y:S01]  /*38e0*/  @!P4 STG.E.U8 desc[UR36][R6.64+0x39], R53 ;  /* 0x000039350600c986 */ /* 0x0001e2000c101124 */
[----:B------:R-:W-:Y:S05]  /*38f0*/  @P3 BRA `(.L_x_96) ;  /* 0x00000000000c3947 */ /* 0x000fea0003800000 */
[----:B------:R-:W5:Y:S02]  /*3900*/  LDG.E.U8 R70, desc[UR36][R10.64+0x38] ;  /* 0x000038240a467981 */ /* 0x000f64000c1e1100 */
[----:B-----5:R-:W-:-:S05]  /*3910*/  PRMT R0, R70, 0x8880, RZ ;  /* 0x0000888046007816 */ /* 0x020fca00000000ff */
[----:B------:R-:W-:-:S07]  /*3920*/  IMAD R3, R0, R57, RZ ;  /* 0x0000003900037224 */ /* 0x000fce00078e02ff */
.L_x_96:
[----:B------:R-:W-:Y:S05]  /*3930*/  BSYNC B1 ;  /* 0x0000000000017941 */ /* 0x000fea0003800000 */
.L_x_95:
[----:B0123--:R-:W-:Y:S01]  /*3940*/  @!P3 IMAD R7, R54, R56, R3 ;  /* 0x000000383607b224 */ /* 0x00ffe200078e0203 */
[----:B------:R-:W-:Y:S01]  /*3950*/  ISETP.LT.OR P1, PT, R22, 0x9, !P1 ;  /* 0x000000091600780c */ /* 0x000fe20004f21670 */
[----:B------:R-:W-:Y:S03]  /*3960*/  BSSY B1, `(.L_x_97) ;  /* 0x0000006000017945 */ /* 0x000fe60003800000 */
[----:B------:R0:W-:Y:S09]  /*3970*/  @!P3 STG.E.U8 desc[UR36][R4.64+0x38], R7 ;  /* 0x000038070400b986 */ /* 0x0001f2000c101124 */
[----:B------:R-:W-:Y:S05]  /*3980*/  @P1 BRA `(.L_x_98) ;  /* 0x00000000000c1947 */ /* 0x000fea0003800000 */
[----:B------:R-:W2:Y:S02]  /*3990*/  LDG.E.U8 R70, desc[UR36][R10.64+0x39] ;  /* 0x000039240a467981 */ /* 0x000ea4000c1e1100 */
[----:B--2---:R-:W-:-:S05]  /*39a0*/  PRMT R0, R70, 0x8880, RZ ;  /* 0x0000888046007816 */ /* 0x004fca00000000ff */
[----:B------:R-:W-:-:S07]  /*39b0*/  IMAD R3, R0, R57, RZ ;  /* 0x0000003900037224 */ /* 0x000fce00078e02ff */
.L_x_98:
[----:B------:R-:W-:Y:S05]  /*39c0*/  BSYNC B1 ;  /* 0x0000000000017941 */ /* 0x000fea0003800000 */
.L_x_97:
[----:B------:R-:W-:Y:S01]  /*39d0*/  IMAD R3, R55, R56, R3 ;  /* 0x0000003837037224 */ /* 0x000fe200078e0203 */
[----:B------:R-:W-:Y:S06]  /*39e0*/  @P1 BRA `(.L_x_99) ;  /* 0x0000000400c81947 */ /* 0x000fec0003800000 */
[----:B------:R1:W-:Y:S01]  /*39f0*/  STG.E.U8 desc[UR36][R4.64+0x39], R3 ;  /* 0x0000390304007986 */ /* 0x0003e2000c101124 */
[----:B------:R-:W-:Y:S05]  /*3a00*/  BRA `(.L_x_99) ;  /* 0x0000000400c07947 */ /* 0x000fea0003800000 */
.L_x_34:
[C---:B------:R-:W-:Y:S02]  /*3a10*/  ISETP.GE.AND P1, PT, R73.reuse, 0x1, PT ;  /* 0x000000014900780c */ /* 0x040fe40003f26270 */
[----:B------:R-:W-:Y:S02]  /*3a20*/  ISETP.GE.AND P0, PT, R73, 0x2, PT ;  /* 0x000000024900780c */ /* 0x000fe40003f06270 */
[C---:B------:R-:W-:Y:S02]  /*3a30*/  ISETP.LT.OR P4, PT, R22.reuse, 0x1, !P1 ;  /* 0x000000011600780c */ /* 0x040fe40004f81670 */
[C---:B------:R-:W-:Y:S02]  /*3a40*/  ISETP.LT.OR P5, PT, R22.reuse, 0x1, !P0 ;  /* 0x000000011600780c */ /* 0x040fe400047a1670 */
[C---:B------:R-:W-:Y:S02]  /*3a50*/  ISETP.LT.OR P1, PT, R22.reuse, 0x9, !P1 ;  /* 0x000000091600780c */ /* 0x040fe40004f21670 */
[----:B------:R-:W-:-:S02]  /*3a60*/  ISETP.LT.OR P0, PT, R22, 0x9, !P0 ;  /* 0x000000091600780c */ /* 0x000fc40004701670 */
[C---:B------:R-:W-:Y:S02]  /*3a70*/  ISETP.GE.AND P3, PT, R73.reuse, 0x9, PT ;  /* 0x000000094900780c */ /* 0x040fe40003f66270 */
[----:B------:R-:W-:-:S03]  /*3a80*/  ISETP.GE.AND P2, PT, R73, 0xa, PT ;  /* 0x0000000a4900780c */ /* 0x000fc60003f46270 */
[-C--:B------:R-:W-:Y:S02]  /*3a90*/  @!P4 IMAD R3, R24, R56.reuse, RZ ;  /* 0x000000381803c224 */ /* 0x080fe400078e02ff */
[-C--:B------:R-:W-:Y:S02]  /*3aa0*/  @!P5 IMAD R25, R25, R56.reuse, RZ ;  /* 0x000000381919d224 */ /* 0x080fe400078e02ff */
[-C--:B------:R-:W-:Y:S01]  /*3ab0*/  @!P1 IMAD R9, R26, R56.reuse, RZ ;  /* 0x000000381a099224 */ /* 0x080fe200078e02ff */
[----:B------:R0:W-:Y:S01]  /*3ac0*/  @!P4 STG.E.U8 desc[UR36][R6.64], R3 ;  /* 0x000000030600c986 */ /* 0x0001e2000c101124 */
[C---:B------:R-:W-:Y:S01]  /*3ad0*/  ISETP.LT.OR P4, PT, R22.reuse, 0x1, !P3 ;  /* 0x000000011600780c */ /* 0x040fe20005f81670 */
[----:B------:R-:W-:Y:S02]  /*3ae0*/  @!P0 IMAD R27, R27, R56, RZ ;  /* 0x000000381b1b8224 */ /* 0x000fe400078e02ff */
[----:B------:R-:W-:Y:S01]  /*3af0*/  @!P5 STG.E.U8 desc[UR36][R6.64+0x1], R25 ;  /* 0x000001190600d986 */ /* 0x000fe2000c101124 */
[----:B------:R-:W-:-:S02]  /*3b00*/  ISETP.LT.OR P5, PT, R22, 0x1, !P2 ;  /* 0x000000011600780c */ /* 0x000fc400057a1670 */
[C---:B------:R-:W-:Y:S01]  /*3b10*/  ISETP.LT.OR P2, PT, R22.reuse, 0x9, !P2 ;  /* 0x000000091600780c */ /* 0x040fe20005741670 */
[----:B------:R1:W-:Y:S01]  /*3b20*/  @!P1 STG.E.U8 desc[UR36][R4.64], R9 ;  /* 0x0000000904009986 */ /* 0x0003e2000c101124 */
[----:B------:R-:W-:Y:S02]  /*3b30*/  ISETP.LT.OR P1, PT, R22, 0x9, !P3 ;  /* 0x000000091600780c */ /* 0x000fe40005f21670 */
[C---:B------:R-:W-:Y:S01]  /*3b40*/  ISETP.GE.AND P3, PT, R73.reuse, 0x11, PT ;  /* 0x000000114900780c */ /* 0x040fe20003f66270 */
[----:B------:R-:W-:Y:S01]  /*3b50*/  @!P0 STG.E.U8 desc[UR36][R4.64+0x1], R27 ;  /* 0x0000011b04008986 */ /* 0x000fe2000c101124 */
[----:B------:R-:W-:Y:S01]  /*3b60*/  ISETP.GE.AND P0, PT, R73, 0x12, PT ;  /* 0x000000124900780c */ /* 0x000fe20003f06270 */
[----:B------:R-:W-:-:S04]  /*3b70*/  @!P4 IMAD R11, R28, R56, RZ ;  /* 0x000000381c0bc224 */ /* 0x000fc800078e02ff */
[-C--:B------:R-:W-:Y:S01]  /*3b80*/  @!P5 IMAD R29, R29, R56.reuse, RZ ;  /* 0x000000381d1dd224 */ /* 0x080fe200078e02ff */
[----:B------:R-:W-:Y:S01]  /*3b90*/  @!P4 STG.E.U8 desc[UR36][R6.64+0x8], R11 ;  /* 0x0000080b0600c986 */ /* 0x000fe2000c101124 */
[C---:B------:R-:W-:Y:S01]  /*3ba0*/  ISETP.LT.OR P4, PT, R22.reuse, 0x1, !P3 ;  /* 0x000000011600780c */ /* 0x040fe20005f81670 */
[-C--:B------:R-:W-:Y:S02]  /*3bb0*/  @!P2 IMAD R31, R31, R56.reuse, RZ ;  /* 0x000000381f1fa224 */ /* 0x080fe400078e02ff */
[----:B------:R-:W-:Y:S01]  /*3bc0*/  @!P5 STG.E.U8 desc[UR36][R6.64+0x9], R29 ;  /* 0x0000091d0600d986 */ /* 0x000fe2000c101124 */
[----:B------:R-:W-:Y:S01]  /*3bd0*/  ISETP.LT.OR P5, PT, R22, 0x1, !P0 ;  /* 0x000000011600780c */ /* 0x000fe200047a1670 */
[----:B0-----:R-:W-:Y:S01]  /*3be0*/  @!P1 IMAD R3, R30, R56, RZ ;  /* 0x000000381e039224 */ /* 0x001fe200078e02ff */
[----:B------:R-:W-:Y:S01]  /*3bf0*/  ISETP.LT.OR P0, PT, R22, 0x9, !P0 ;  /* 0x000000091600780c */ /* 0x000fe20004701670 */
[----:B------:R-:W-:Y:S01]  /*3c00*/  @!P2 STG.E.U8 desc[UR36][R4.64+0x9], R31 ;  /* 0x0000091f0400a986 */ /* 0x000fe2000c101124 */
[----:B------:R-:W-:-:S03]  /*3c10*/  ISETP.GE.AND P2, PT, R73, 0x19, PT ;  /* 0x000000194900780c */ /* 0x000fc60003f46270 */
[----:B------:R0:W-:Y:S01]  /*3c20*/  @!P1 STG.E.U8 desc[UR36][R4.64+0x8], R3 ;  /* 0x0000080304009986 */ /* 0x0001e2000c101124 */
[----:B------:R-:W-:Y:S01]  /*3c30*/  ISETP.LT.OR P1, PT, R22, 0x9, !P3 ;  /* 0x000000091600780c */ /* 0x000fe20005f21670 */
[----:B-1----:R-:W-:Y:S01]  /*3c40*/  @!P4 IMAD R9, R32, R56, RZ ;  /* 0x000000382009c224 */ /* 0x002fe200078e02ff */
[----:B------:R-:W-:-:S03]  /*3c50*/  ISETP.GE.AND P3, PT, R73, 0x1a, PT ;  /* 0x0000001a4900780c */ /* 0x000fc60003f66270 */
[-C--:B------:R-:W-:Y:S01]  /*3c60*/  @!P5 IMAD R33, R33, R56.reuse, RZ ;  /* 0x000000382121d224 */ /* 0x080fe200078e02ff */
[----:B------:R-:W-:Y:S01]  /*3c70*/  @!P4 STG.E.U8 desc[UR36][R6.64+0x10], R9 ;  /* 0x000010090600c986 */ /* 0x000fe2000c101124 */
[C---:B------:R-:W-:Y:S01]  /*3c80*/  ISETP.LT.OR P4, PT, R22.reuse, 0x1, !P3 ;  /* 0x000000011600780c */ /* 0x040fe20005f81670 */
[-C--:B------:R-:W-:Y:S01]  /*3c90*/  @!P0 IMAD R35, R35, R56.reuse, RZ ;  /* 0x0000003823238224 */ /* 0x080fe200078e02ff */
[C---:B------:R-:W-:Y:S01]  /*3ca0*/  ISETP.LT.OR P3, PT, R22.reuse, 0x9, !P3 ;  /* 0x000000091600780c */ /* 0x040fe20005f61670 */
[----:B------:R-:W-:Y:S01]  /*3cb0*/  @!P5 STG.E.U8 desc[UR36][R6.64+0x11], R33 ;  /* 0x000011210600d986 */ /* 0x000fe2000c101124 */
[----:B------:R-:W-:Y:S02]  /*3cc0*/  ISETP.LT.OR P5, PT, R22, 0x1, !P2 ;  /* 0x000000011600780c */ /* 0x000fe400057a1670 */
[----:B0-----:R-:W-:Y:S01]  /*3cd0*/  @!P1 IMAD R3, R34, R56, RZ ;  /* 0x0000003822039224 */ /* 0x001fe200078e02ff */
[----:B------:R-:W-:Y:S01]  /*3ce0*/  @!P0 STG.E.U8 desc[UR36][R4.64+0x11], R35 ;  /* 0x0000112304008986 */ /* 0x000fe2000c101124 */
[----:B------:R-:W-:-:S02]  /*3cf0*/  ISETP.LT.OR P2, PT, R22, 0x9, !P2 ;  /* 0x000000091600780c */ /* 0x000fc40005741670 */
[C---:B------:R-:W-:Y:S01]  /*3d00*/  ISETP.GE.AND P0, PT, R73.reuse, 0x21, PT ;  /* 0x000000214900780c */ /* 0x040fe20003f06270 */
[----:B------:R0:W-:Y:S01]  /*3d10*/  @!P1 STG.E.U8 desc[UR36][R4.64+0x10], R3 ;  /* 0x0000100304009986 */ /* 0x0001e2000c101124 */
[----:B------:R-:W-:Y:S01]  /*3d20*/  ISETP.GE.AND P1, PT, R73, 0x22, PT ;  /* 0x000000224900780c */ /* 0x000fe20003f26270 */
[-C--:B------:R-:W-:Y:S02]  /*3d30*/  @!P4 IMAD R37, R37, R56.reuse, RZ ;  /* 0x000000382525c224 */ /* 0x080fe400078e02ff */
[-C--:B------:R-:W-:Y:S02]  /*3d40*/  @!P3 IMAD R39, R39, R56.reuse, RZ ;  /* 0x000000382727b224 */ /* 0x080fe400078e02ff */
[-C--:B------:R-:W-:Y:S01]  /*3d50*/  @!P5 IMAD R11, R36, R56.reuse, RZ ;  /* 0x00000038240bd224 */ /* 0x080fe200078e02ff */
[----:B------:R-:W-:Y:S01]  /*3d60*/  @!P4 STG.E.U8 desc[UR36][R6.64+0x19], R37 ;  /* 0x000019250600c986 */ /* 0x000fe2000c101124 */
[C---:B------:R-:W-:Y:S02]  /*3d70*/  ISETP.LT.OR P4, PT, R22.reuse, 0x1, !P0 ;  /* 0x000000011600780c */ /* 0x040fe40004781670 */
[C---:B------:R-:W-:Y:S01]  /*3d80*/  ISETP.LT.OR P0, PT, R22.reuse, 0x9, !P0 ;  /* 0x000000091600780c */ /* 0x040fe20004701670 */
[----:B------:R-:W-:Y:S01]  /*3d90*/  @!P5 STG.E.U8 desc[UR36][R6.64+0x18], R11 ;  /* 0x0000180b0600d986 */ /* 0x000fe2000c101124 */
[----:B------:R-:W-:Y:S01]  /*3da0*/  ISETP.LT.OR P5, PT, R22, 0x1, !P1 ;  /* 0x000000011600780c */ /* 0x000fe20004fa1670 */
[----:B0-----:R-:W-:Y:S01]  /*3db0*/  @!P2 IMAD R3, R38, R56, RZ ;  /* 0x000000382603a224 */ /* 0x001fe200078e02ff */
[----:B------:R-:W-:Y:S01]  /*3dc0*/  ISETP.LT.OR P1, PT, R22, 0x9, !P1 ;  /* 0x000000091600780c */ /* 0x000fe20004f21670 */
[----:B------:R-:W-:Y:S01]  /*3dd0*/  @!P3 STG.E.U8 desc[UR36][R4.64+0x19], R39 ;  /* 0x000019270400b986 */ /* 0x000fe2000c101124 */
[----:B------:R-:W-:-:S03]  /*3de0*/  ISETP.GE.AND P3, PT, R73, 0x29, PT ;  /* 0x000000294900780c */ /* 0x000fc60003f66270 */
[----:B------:R0:W-:Y:S01]  /*3df0*/  @!P2 STG.E.U8 desc[UR36][R4.64+0x18], R3 ;  /* 0x000018030400a986 */ /* 0x0001e2000c101124 */
[----:B------:R-:W-:Y:S01]  /*3e00*/  ISETP.GE.AND P2, PT, R73, 0x2a, PT ;  /* 0x0000002a4900780c */ /* 0x000fe20003f46270 */
[----:B------:R-:W-:-:S04]  /*3e10*/  @!P4 IMAD R9, R40, R56, RZ ;  /* 0x000000382809c224 */ /* 0x000fc800078e02ff */
[-C--:B------:R-:W-:Y:S01]  /*3e20*/  @!P5 IMAD R41, R41, R56.reuse, RZ ;  /* 0x000000382929d224 */ /* 0x080fe200078e02ff */
[----:B------:R-:W-:Y:S01]  /*3e30*/  @!P4 STG.E.U8 desc[UR36][R6.64+0x20], R9 ;  /* 0x000020090600c986 */ /* 0x000fe2000c101124 */
[C---:B------:R-:W-:Y:S01]  /*3e40*/  ISETP.LT.OR P4, PT, R22.reuse, 0x1, !P3 ;  /* 0x000000011600780c */ /* 0x040fe20005f81670 */
[-C--:B------:R-:W-:Y:S01]  /*3e50*/  @!P1 IMAD R43, R43, R56.reuse, RZ ;  /* 0x000000382b2b9224 */ /* 0x080fe200078e02ff */
        /* <DEDUP_REMOVED lines=25> */
[----:B------:R1:W-:Y:S01]  /*3ff0*/  @!P4 STG.E.U8 desc[UR36][R6.64+0x30], R9 ;  /* 0x000030090600c986 */ /* 0x0003e2000c101124 */
[C---:B------:R-:W-:Y:S01]  /*4000*/  ISETP.LT.OR P4, PT, R22.reuse, 0x1, !P2 ;  /* 0x000000011600780c */ /* 0x040fe20005781670 */
[-C--:B------:R-:W-:Y:S01]  /*4010*/  @!P0 IMAD R51, R51, R56.reuse, RZ ;  /* 0x0000003833338224 */ /* 0x080fe200078e02ff */
[C---:B------:R-:W-:Y:S01]  /*4020*/  ISETP.LT.OR P2, PT, R22.reuse, 0x9, !P2 ;  /* 0x000000091600780c */ /* 0x040fe20005741670 */
[----:B------:R2:W-:Y:S01]  /*4030*/  @!P5 STG.E.U8 desc[UR36][R6.64+0x31], R49 ;  /* 0x000031310600d986 */ /* 0x0005e2000c101124 */
[----:B------:R-:W-:Y:S01]  /*4040*/  ISETP.LT.OR P5, PT, R22, 0x1, !P3 ;  /* 0x000000011600780c */ /* 0x000fe20005fa1670 */
[-C--:B0-----:R-:W-:Y:S01]  /*4050*/  @!P1 IMAD R3, R50, R56.reuse, RZ ;  /* 0x0000003832039224 */ /* 0x081fe200078e02ff */
[----:B------:R-:W-:Y:S01]  /*4060*/  ISETP.LT.OR P3, PT, R22, 0x9, !P3 ;  /* 0x000000091600780c */ /* 0x000fe20005f61670 */
[----:B------:R2:W-:Y:S04]  /*4070*/  @!P0 STG.E.U8 desc[UR36][R4.64+0x31], R51 ;  /* 0x0000313304008986 */ /* 0x0005e8000c101124 */
[----:B------:R2:W-:Y:S02]  /*4080*/  @!P1 STG.E.U8 desc[UR36][R4.64+0x30], R3 ;  /* 0x0000300304009986 */ /* 0x0005e4000c101124 */
[----:B------:R-:W-:-:S02]  /*4090*/  @!P4 IMAD R11, R52, R56, RZ ;  /* 0x00000038340bc224 */ /* 0x000fc400078e02ff */
[-C--:B-1----:R-:W-:Y:S02]  /*40a0*/  @!P2 IMAD R9, R54, R56.reuse, RZ ;  /* 0x000000383609a224 */ /* 0x082fe400078e02ff */
[-C--:B------:R-:W-:Y:S01]  /*40b0*/  @!P5 IMAD R53, R53, R56.reuse, RZ ;  /* 0x000000383535d224 */ /* 0x080fe200078e02ff */
[----:B------:R2:W-:Y:S01]  /*40c0*/  @!P4 STG.E.U8 desc[UR36][R6.64+0x38], R11 ;  /* 0x0000380b0600c986 */ /* 0x0005e2000c101124 */
[----:B------:R-:W-:-:S03]  /*40d0*/  @!P3 IMAD R55, R55, R56, RZ ;  /* 0x000000383737b224 */ /* 0x000fc600078e02ff */
[----:B------:R2:W-:Y:S04]  /*40e0*/  @!P5 STG.E.U8 desc[UR36][R6.64+0x39], R53 ;  /* 0x000039350600d986 */ /* 0x0005e8000c101124 */
[----:B------:R2:W-:Y:S04]  /*40f0*/  @!P2 STG.E.U8 desc[UR36][R4.64+0x38], R9 ;  /* 0x000038090400a986 */ /* 0x0005e8000c101124 */
[----:B------:R2:W-:Y:S02]  /*4100*/  @!P3 STG.E.U8 desc[UR36][R4.64+0x39], R55 ;  /* 0x000039370400b986 */ /* 0x0005e4000c101124 */
.L_x_99:
[----:B------:R-:W-:Y:S05]  /*4110*/  BSYNC B0 ;  /* 0x0000000000007941 */ /* 0x000fea0003800000 */
.L_x_33:
[----:B012-4-:R-:W2:Y:S01]  /*4120*/  LDL.64 R4, [R1] ;  /* 0x0000000001047983 */ /* 0x017ea20000100a00 */
[----:B------:R-:W-:Y:S01]  /*4130*/  ULDC.64 UR4, c[0x0][0x650] ;  /* 0x0001940000047ab9 */ /* 0x000fe20000000a00 */
[----:B------:R-:W-:Y:S02]  /*4140*/  IMAD.U32 R0, RZ, RZ, UR45 ;  /* 0x0000002dff007e24 */ /* 0x000fe4000f8e00ff */
[----:B------:R-:W-:Y:S02]  /*4150*/  IMAD.MOV.U32 R22, RZ, RZ, -0x1 ;  /* 0xffffffffff167424 */ /* 0x000fe400078e00ff */
[----:B------:R0:W-:Y:S01]  /*4160*/  SYNCS.ARRIVE.TRANS64.A1T0 RZ, [R0+UR48], RZ ;  /* 0x000000ff00ff79a7 */ /* 0x0001e20008100030 */
[----:B------:R-:W-:Y:S02]  /*4170*/  IMAD.MOV.U32 R19, RZ, RZ, -0x1 ;  /* 0xffffffffff137424 */ /* 0x000fe400078e00ff */
[----:B------:R-:W-:Y:S01]  /*4180*/  IMAD.MOV.U32 R18, RZ, RZ, -0x1 ;  /* 0xffffffffff127424 */ /* 0x000fe200078e00ff */
[----:B0-----:R-:W-:-:S02]  /*4190*/  PRMT R0, RZ, 0x7610, R0 ;  /* 0x00007610ff007816 */ /* 0x001fc40000000000 */
[----:B--2---:R-:W-:-:S05]  /*41a0*/  LEA R16, P0, R4, R16, 0x1 ;  /* 0x0000001004107211 */ /* 0x004fca00078008ff */
[----:B------:R-:W-:Y:S01]  /*41b0*/  IMAD.X R17, R66, 0x1, R17, P0 ;  /* 0x0000000142117824 */ /* 0x000fe200000e0611 */
[----:B------:R-:W-:-:S04]  /*41c0*/  ISETP.GE.U32.AND P0, PT, R16, UR4, PT ;  /* 0x0000000410007c0c */ /* 0x000fc8000bf06070 */
[----:B------:R-:W-:-:S13]  /*41d0*/  ISETP.GE.U32.AND.EX P0, PT, R17, UR5, PT, P0 ;  /* 0x0000000511007c0c */ /* 0x000fda000bf06100 */
[----:B------:R-:W-:Y:S05]  /*41e0*/  @P0 BRA `(.L_x_100) ;  /* 0x00000004004c0947 */ /* 0x000fea0003800000 */
[----:B------:R-:W0:Y:S01]  /*41f0*/  LDC.64 R10, c[0x0][0x628] ;  /* 0x00018a00ff0a7b82 */ /* 0x000e220000000a00 */
[----:B------:R-:W1:Y:S01]  /*4200*/  S2R R12, SR_CTAID.X ;  /* 0x00000000000c7919 */ /* 0x000e620000002500 */
[----:B------:R-:W-:Y:S02]  /*4210*/  IMAD.MOV.U32 R8, RZ, RZ, R16 ;  /* 0x000000ffff087224 */ /* 0x000fe400078e0010 */
[----:B------:R-:W-:Y:S01]  /*4220*/  IMAD.MOV.U32 R9, RZ, RZ, R17 ;  /* 0x000000ffff097224 */ /* 0x000fe200078e0011 */
[----:B------:R-:W2:Y:S03]  /*4230*/  S2R R19, SR_CTAID.Y ;  /* 0x0000000000137919 */ /* 0x000ea60000002600 */
[----:B------:R-:W3:Y:S08]  /*4240*/  LDC R0, c[0x0][0x630] ;  /* 0x00018c00ff007b82 */ /* 0x000ef00000000800 */
[----:B------:R-:W4:Y:S01]  /*4250*/  LDC.64 R14, c[0x0][0x620] ;  /* 0x00018800ff0e7b82 */ /* 0x000f220000000a00 */
[----:B0-----:R-:W-:-:S04]  /*4260*/  ISETP.NE.U32.AND P0, PT, R10, RZ, PT ;  /* 0x000000ff0a00720c */ /* 0x001fc80003f05070 */
[----:B------:R-:W-:-:S13]  /*4270*/  ISETP.NE.AND.EX P0, PT, R11, RZ, PT, P0 ;  /* 0x000000ff0b00720c */ /* 0x000fda0003f05300 */
[----:B-1234-:R-:W-:Y:S05]  /*4280*/  @!P0 BRA `(.L_x_101) ;  /* 0x0000000000288947 */ /* 0x01efea0003800000 */
[----:B------:R-:W0:Y:S02]  /*4290*/  LDC R3, c[0x0][0x634] ;  /* 0x00018d00ff037b82 */ /* 0x000e240000000800 */
[----:B0-----:R-:W-:-:S05]  /*42a0*/  IADD3 R3, P0, R16, R3, RZ ;  /* 0x0000000310037210 */ /* 0x001fca0007f1e0ff */
        /* <DEDUP_REMOVED lines=8> */
.L_x_101:
[-CC-:B------:R-:W-:Y:S01]  /*4330*/  SHF.R.U64 R18, R8, R0.reuse, R9.reuse ;  /* 0x0000000008127219 */ /* 0x180fe20000001209 */
[----:B------:R-:W0:Y:S01]  /*4340*/  LDC.64 R24, c[0x0][0x640] ;  /* 0x00019000ff187b82 */ /* 0x000e220000000a00 */
[----:B------:R-:W-:Y:S01]  /*4350*/  SHF.R.U32.HI R0, RZ, R0, R9 ;  /* 0x00000000ff007219 */ /* 0x000fe20000011609 */
[----:B------:R-:W-:Y:S01]  /*4360*/  ULDC UR4, c[0x0][0x150] ;  /* 0x0000540000047ab9 */ /* 0x000fe20000000800 */
[----:B------:R-:W-:Y:S02]  /*4370*/  IADD3 R3, P0, RZ, -R18, RZ ;  /* 0x80000012ff037210 */ /* 0x000fe40007f1e0ff */
[----:B------:R-:W-:-:S03]  /*4380*/  I2FP.F32.U32 R7, R12 ;  /* 0x0000000c00077245 */ /* 0x000fc60000201000 */
[----:B------:R-:W1:Y:S01]  /*4390*/  LDC R6, c[0x0][0x618] ;  /* 0x00018600ff067b82 */ /* 0x000e620000000800 */
[----:B------:R-:W-:Y:S02]  /*43a0*/  IMAD.X R5, RZ, RZ, ~R0, P0 ;  /* 0x000000ffff057224 */ /* 0x000fe400000e0e00 */
[----:B------:R-:W-:Y:S01]  /*43b0*/  FMUL R7, R7, UR4 ;  /* 0x0000000407077c20 */ /* 0x000fe20008400000 */
[----:B------:R-:W-:Y:S01]  /*43c0*/  ULDC UR4, c[0x0][0x154] ;  /* 0x0000550000047ab9 */ /* 0x000fe20000000800 */
[-C--:B------:R-:W-:Y:S02]  /*43d0*/  IMAD R0, R5, R14.reuse, RZ ;  /* 0x0000000e05007224 */ /* 0x080fe400078e02ff */
[C---:B------:R-:W-:Y:S01]  /*43e0*/  IMAD.WIDE.U32 R4, R3.reuse, R14, R16 ;  /* 0x0000000e03047225 */ /* 0x040fe200078e0010 */
[----:B------:R-:W2:Y:S01]  /*43f0*/  LDC R8, c[0x0][0x608] ;  /* 0x00018200ff087b82 */ /* 0x000ea20000000800 */
[----:B------:R-:W3:Y:S02]  /*4400*/  F2I.U32.TRUNC.NTZ R7, R7 ;  /* 0x0000000700077305 */ /* 0x000ee4000020f000 */
[----:B------:R-:W-:Y:S01]  /*4410*/  IMAD R3, R3, R15, R0 ;  /* 0x0000000f03037224 */ /* 0x000fe200078e0200 */
[----:B------:R-:W-:-:S03]  /*4420*/  I2FP.F32.U32 R0, R19 ;  /* 0x0000001300007245 */ /* 0x000fc60000201000 */
[----:B------:R-:W-:Y:S01]  /*4430*/  IMAD.IADD R3, R5, 0x1, R3 ;  /* 0x0000000105037824 */ /* 0x000fe200078e0203 */
[----:B------:R-:W4:Y:S01]  /*4440*/  LDC R11, c[0x0][0x658] ;  /* 0x00019600ff0b7b82 */ /* 0x000f220000000800 */
[----:B0-----:R-:W-:-:S04]  /*4450*/  ISETP.NE.U32.AND P0, PT, R24, RZ, PT ;  /* 0x000000ff1800720c */ /* 0x001fc80003f05070 */
[----:B------:R-:W-:-:S03]  /*4460*/  ISETP.NE.AND.EX P0, PT, R25, RZ, PT, P0 ;  /* 0x000000ff1900720c */ /* 0x000fc60003f05300 */
[----:B------:R-:W0:Y:S01]  /*4470*/  LDC R9, c[0x0][0x144] ;  /* 0x00005100ff097b82 */ /* 0x000e220000000800 */
[-C--:B-1----:R-:W-:Y:S01]  /*4480*/  SHF.R.U64 R10, R4, R6.reuse, R3 ;  /* 0x00000006040a7219 */ /* 0x082fe20000001203 */
[----:B---3--:R-:W-:Y:S01]  /*4490*/  IMAD.MOV R7, RZ, RZ, -R7 ;  /* 0x000000ffff077224 */ /* 0x008fe200078e0a07 */
[----:B------:R-:W-:Y:S01]  /*44a0*/  SHF.R.U32.HI R3, RZ, R6, R3 ;  /* 0x00000006ff037219 */ /* 0x000fe20000011603 */
[----:B------:R-:W-:-:S04]  /*44b0*/  FMUL R6, R0, UR4 ;  /* 0x0000000400067c20 */ /* 0x000fc80008400000 */
[----:B------:R-:W1:Y:S01]  /*44c0*/  LDC R20, c[0x0][0x148] ;  /* 0x00005200ff147b82 */ /* 0x000e620000000800 */
[----:B------:R3:W0:Y:S01]  /*44d0*/  F2I.U32.TRUNC.NTZ R14, R6 ;  /* 0x00000006000e7305 */ /* 0x000622000020f000 */
[-CC-:B--2---:R-:W-:Y:S02]  /*44e0*/  SHF.R.U64 R13, R10, R8.reuse, R3.reuse ;  /* 0x000000080a0d7219 */ /* 0x184fe40000001203 */
[----:B------:R-:W-:-:S04]  /*44f0*/  SHF.R.U32.HI R0, RZ, R8, R3 ;  /* 0x00000008ff007219 */ /* 0x000fc80000011603 */
[----:B------:R-:W2:Y:S01]  /*4500*/  LDC R21, c[0x0][0x648] ;  /* 0x00019200ff157b82 */ /* 0x000ea20000000800 */
[-CC-:B----4-:R-:W-:Y:S02]  /*4510*/  SHF.R.U64 R15, R13, R11.reuse, R0.reuse ;  /* 0x0000000b0d0f7219 */ /* 0x190fe40000001200 */
[----:B------:R-:W-:-:S03]  /*4520*/  SHF.R.U32.HI R5, RZ, R11, R0 ;  /* 0x0000000bff057219 */ /* 0x000fc60000011600 */
[----:B------:R-:W-:Y:S02]  /*4530*/  IMAD.MOV.U32 R4, RZ, RZ, R15 ;  /* 0x000000ffff047224 */ /* 0x000fe400078e000f */
[----:B------:R-:W4:Y:S01]  /*4540*/  LDC R26, c[0x0][0x638] ;  /* 0x00018e00ff1a7b82 */ /* 0x000f220000000800 */
[----:B0-----:R-:W-:-:S07]  /*4550*/  IMAD R22, R9, R7, R12 ;  /* 0x0000000709167224 */ /* 0x001fce00078e020c */
[----:B------:R-:W0:Y:S08]  /*4560*/  LDC R27, c[0x0][0x610] ;  /* 0x00018400ff1b7b82 */ /* 0x000e300000000800 */
[----:B------:R-:W0:Y:S01]  /*4570*/  LDC R28, c[0x0][0x600] ;  /* 0x00018000ff1c7b82 */ /* 0x000e220000000800 */
[----:B-123--:R-:W-:Y:S05]  /*4580*/  @!P0 BRA `(.L_x_102) ;  /* 0x0000000000288947 */ /* 0x00efea0003800000 */
[----:B------:R-:W1:Y:S02]  /*4590*/  LDC R0, c[0x0][0x64c] ;  /* 0x00019300ff007b82 */ /* 0x000e640000000800 */
[----:B-1----:R-:W-:-:S05]  /*45a0*/  IADD3 R3, P0, R15, R0, RZ ;  /* 0x000000000f037210 */ /* 0x002fca0007f1e0ff */
        /* <DEDUP_REMOVED lines=8> */
.L_x_102:
[----:B------:R-:W-:Y:S01]  /*4630*/  ISETP.NE.AND P0, PT, R2, 0x1, PT ;  /* 0x000000010200780c */ /* 0x000fe20003f05270 */
[----:B------:R-:W-:Y:S01]  /*4640*/  IMAD.MOV R14, RZ, RZ, -R14 ;  /* 0x000000ffff0e7224 */ /* 0x000fe200078e0a0e */
[----:B------:R-:W-:Y:S02]  /*4650*/  SHF.R.U64 R0, R4, R21, R5 ;  /* 0x0000001504007219 */ /* 0x000fe40000001205 */
[----:B------:R-:W-:Y:S02]  /*4660*/  LOP3.LUT R3, R13, R68, RZ, 0xc0, !PT ;  /* 0x000000440d037212 */ /* 0x000fe400078ec0ff */
[----:B------:R-:W-:Y:S01]  /*4670*/  LOP3.LUT R5, R10, R67, RZ, 0xc0, !PT ;  /* 0x000000430a057212 */ /* 0x000fe200078ec0ff */
[----:B------:R-:W-:Y:S02]  /*4680*/  IMAD.MOV R4, RZ, RZ, -R0 ;  /* 0x000000ffff047224 */ /* 0x000fe400078e0a00 */
[----:B------:R-:W-:Y:S02]  /*4690*/  IMAD R3, R64, R0, R3 ;  /* 0x0000000040037224 */ /* 0x000fe400078e0203 */
[----:B----4-:R-:W-:-:S02]  /*46a0*/  IMAD R0, R4, R26, R15 ;  /* 0x0000001a04007224 */ /* 0x010fc400078e020f */
[----:B------:R-:W-:Y:S02]  /*46b0*/  @P0 IMAD R22, R20, R14, R19 ;  /* 0x0000000e14160224 */ /* 0x000fe400078e0213 */
[----:B------:R-:W-:Y:S02]  /*46c0*/  IMAD.MOV.U32 R4, RZ, RZ, 0x1 ;  /* 0x00000001ff047424 */ /* 0x000fe400078e00ff */
[----:B0-----:R-:W-:Y:S02]  /*46d0*/  IMAD R22, R3, R27, R22 ;  /* 0x0000001b03167224 */ /* 0x001fe400078e0216 */
[----:B------:R-:W-:Y:S01]  /*46e0*/  IMAD R3, R0, R28, R5 ;  /* 0x0000001c00037224 */ /* 0x000fe200078e0205 */
[----:B------:R-:W-:-:S04]  /*46f0*/  PRMT R0, R4, 0x7610, R0 ;  /* 0x0000761004007816 */ /* 0x000fc80000000000 */
[----:B------:R-:W-:Y:S02]  /*4700*/  SEL R19, R3, R22, !P0 ;  /* 0x0000001603137207 */ /* 0x000fe40004000000 */
[----:B------:R-:W-:-:S07]  /*4710*/  SEL R22, R22, R3, !P0 ;  /* 0x0000000316167207 */ /* 0x000fce0004000000 */
.L_x_100:
[----:B------:R-:W-:Y:S01]  /*4720*/  LOP3.LUT P0, RZ, R0, 0xff, RZ, 0xc0, !PT ;  /* 0x000000ff00ff7812 */ /* 0x000fe2000780c0ff */
[----:B------:R-:W-:Y:S01]  /*4730*/  USHF.R.U32.HI UR4, URZ, 0x3, UR39 ;  /* 0x000000033f047899 */ /* 0x000fe20008011627 */
[----:B------:R-:W-:-:S03]  /*4740*/  LOP3.LUT R72, R72, 0x1, RZ, 0x3c, !PT ;  /* 0x0000000148487812 */ /* 0x000fc600078e3cff */
[----:B------:R-:W-:-:S04]  /*4750*/  UIMAD.WIDE.U32 UR4, UR4, 0x24924925, URZ ;  /* 0x24924925040478a5 */ /* 0x000fc8000f8e003f */
[----:B------:R-:W-:-:S04]  /*4760*/  UIMAD UR39, UR5, -0x38, UR39 ;  /* 0xffffffc8052778a4 */ /* 0x000fc8000f8e0227 */
[----:B------:R-:W-:Y:S08]  /*4770*/  @P0 BRA `(.L_x_103) ;  /* 0xffffffd400300947 */ /* 0x000ff0000383ffff */
[----:B------:R-:W-:Y:S05]  /*4780*/  EXIT ;  /* 0x000000000000794d */ /* 0x000fea0003800000 */
.L_x_14:
[----:B------:R-:W-:-:S08]  /*4790*/  ISETP.NE.AND P0, PT, R14, RZ, PT ;  /* 0x000000ff0e00720c */ /* 0x000fd00003f05270 */
[----:B0-----:R-:W0:-:S00]  /*47a0*/  USETMAXREG.DEALLOC.CTAPOOL 0x28 ;  /* 0x00000028000079c8 */ /* 0x001e0000080e0500 */
[----:B------:R-:W-:Y:S05]  /*47b0*/  @P0 EXIT ;  /* 0x000000000000094d */ /* 0x000fea0003800000 */
[----:B0-----:R-:W-:Y:S01]  /*47c0*/  LOP3.LUT P0, RZ, R3, 0xff, RZ, 0xc0, !PT ;  /* 0x000000ff03ff7812 */ /* 0x001fe2000780c0ff */
[----:B------:R-:W-:Y:S02]  /*47d0*/  IMAD.MOV.U32 R3, RZ, RZ, 0x1 ;  /* 0x00000001ff037424 */ /* 0x000fe400078e00ff */
[----:B------:R-:W-:-:S10]  /*47e0*/  IMAD.MOV.U32 R8, RZ, RZ, RZ ;  /* 0x000000ffff087224 */ /* 0x000fd400078e00ff */
[----:B------:R-:W-:Y:S05]  /*47f0*/  @!P0 BRA `(.L_x_104) ;  /* 0x0000000c00048947 */ /* 0x000fea0003800000 */
[----:B------:R-:W-:Y:S01]  /*4800*/  LOP3.LUT P0, RZ, R4, 0x1f, RZ, 0xc0, !PT ;  /* 0x0000001f04ff7812 */ /* 0x000fe2000780c0ff */
[----:B------:R-:W-:Y:S01]  /*4810*/  ULDC UR5, c[0x0][0x658] ;  /* 0x0001960000057ab9 */ /* 0x000fe20000000800 */
[----:B------:R-:W-:Y:S01]  /*4820*/  UMOV UR6, 0xffffffff ;  /* 0xffffffff00067882 */ /* 0x000fe20000000000 */
[----:B------:R-:W-:Y:S01]  /*4830*/  BSSY B0, `(.L_x_104) ;  /* 0x00000bd000007945 */ /* 0x000fe20003800000 */
[----:B------:R-:W-:Y:S01]  /*4840*/  USHF.L.U32 UR6, UR6, UR5, URZ ;  /* 0x0000000506067299 */ /* 0x000fe2000800063f */
[C---:B------:R-:W-:Y:S01]  /*4850*/  ISETP.NE.AND P2, PT, R5.reuse, RZ, PT ;  /* 0x000000ff0500720c */ /* 0x040fe20003f45270 */
[----:B------:R-:W-:Y:S01]  /*4860*/  IMAD.MOV.U32 R10, RZ, RZ, 0x1 ;  /* 0x00000001ff0a7424 */ /* 0x000fe200078e00ff */
[----:B------:R-:W-:Y:S01]  /*4870*/  ISETP.NE.OR P0, PT, R5, RZ, !P0 ;  /* 0x000000ff0500720c */ /* 0x000fe20004705670 */
[----:B------:R-:W-:Y:S01]  /*4880*/  IMAD.MOV.U32 R3, RZ, RZ, 0x1 ;  /* 0x00000001ff037424 */ /* 0x000fe200078e00ff */
[----:B------:R-:W-:Y:S01]  /*4890*/  LOP3.LUT R9, R23, 0x2, RZ, 0xfc, !PT ;  /* 0x0000000217097812 */ /* 0x000fe200078efcff */
[----:B------:R-:W-:Y:S01]  /*48a0*/  IMAD.MOV.U32 R8, RZ, RZ, RZ ;  /* 0x000000ffff087224 */ /* 0x000fe200078e00ff */
[----:B------:R-:W-:Y:S01]  /*48b0*/  ULDC UR4, c[0x0][0x600] ;  /* 0x0001800000047ab9 */ /* 0x000fe20000000800 */
[----:B------:R-:W-:Y:S01]  /*48c0*/  UMOV UR7, 0x1 ;  /* 0x0000000100077882 */ /* 0x000fe20000000000 */
[----:B------:R-:W-:-:S02]  /*48d0*/  UIADD3 UR19, UR40, 0x1, URZ ;  /* 0x0000000128137890 */ /* 0x000fc4000fffe03f */
[----:B------:R-:W-:Y:S02]  /*48e0*/  UIADD3 UR15, UR4, -0x1, URZ ;  /* 0xffffffff040f7890 */ /* 0x000fe4000fffe03f */
[----:B------:R-:W-:Y:S02]  /*48f0*/  USHF.L.U32 UR17, UR7, UR5, URZ ;  /* 0x0000000507117299 */ /* 0x000fe4000800063f */
[----:B------:R-:W-:Y:S01]  /*4900*/  ULOP3.LUT UR16, URZ, UR6, URZ, 0x33, !UPT ;  /* 0x000000063f107292 */ /* 0x000fe2000f8e333f */
[----:B------:R-:W-:-:S11]  /*4910*/  ULDC.64 UR20, c[0x0][0x198] ;  /* 0x0000660000147ab9 */ /* 0x000fd60000000a00 */
.L_x_116:
[----:B------:R-:W-:-:S03]  /*4920*/  UMOV UR4, 0xffffffff ;  /* 0xffffffff00047882 */ /* 0x000fc60000000000 */
[----:B------:R-:W-:Y:S05]  /*4930*/  BRA.DIV UR4, `(.L_x_105) ;  /* 0x0000002e04207947 */ /* 0x000fea000b800000 */
[----:B------:R-:W-:-:S13]  /*4940*/  ELECT P6, URZ, PT ;  /* 0x00000000003f782f */ /* 0x000fda00038c0000 */
.L_x_181:
[----:B------:R-:W0:Y:S01]  /*4950*/  LDC R4, c[0x0][0x28c] ;  /* 0x0000a300ff047b82 */ /* 0x000e220000000800 */
[----:B------:R-:W-:Y:S01]  /*4960*/  BSSY B1, `(.L_x_106) ;  /* 0x0000035000017945 */ /* 0x000fe20003800000 */
[----:B0-----:R-:W-:-:S13]  /*4970*/  ISETP.LT.OR P6, PT, R4, 0x1, !P6 ;  /* 0x000000010400780c */ /* 0x001fda00077c1670 */
[----:B------:R-:W-:Y:S05]  /*4980*/  @P6 BRA `(.L_x_107) ;  /* 0x0000000000c86947 */ /* 0x000fea0003800000 */
[----:B------:R-:W-:Y:S02]  /*4990*/  IMAD.SHL.U32 R19, R19, 0x40, RZ ;  /* 0x0000004013137824 */ /* 0x000fe400078e00ff */
[----:B------:R-:W-:Y:S02]  /*49a0*/  IMAD.SHL.U32 R22, R22, 0x40, RZ ;  /* 0x0000004016167824 */ /* 0x000fe400078e00ff */
[----:B------:R-:W-:Y:S02]  /*49b0*/  IMAD.MOV.U32 R13, RZ, RZ, RZ ;  /* 0x000000ffff0d7224 */ /* 0x000fe400078e00ff */
[----:B------:R-:W-:Y:S02]  /*49c0*/  IMAD.U32 R14, RZ, RZ, UR19 ;  /* 0x00000013ff0e7e24 */ /* 0x000fe4000f8e00ff */
[----:B------:R-:W-:Y:S02]  /*49d0*/  IMAD.MOV.U32 R4, RZ, RZ, R3 ;  /* 0x000000ffff047224 */ /* 0x000fe400078e0003 */
[----:B------:R-:W-:-:S07]  /*49e0*/  IMAD.MOV.U32 R5, RZ, RZ, R8 ;  /* 0x000000ffff057224 */ /* 0x000fce00078e0008 */
.L_x_111:
[----:B------:R-:W0:Y:S01]  /*49f0*/  S2R R7, SR_CgaCtaId ;  /* 0x0000000000077919 */ /* 0x000e220000008800 */
[----:B------:R-:W-:-:S04]  /*4a00*/  MOV R6, 0x400 ;  /* 0x0000040000067802 */ /* 0x000fc80000000f00 */
[----:B0-----:R-:W-:Y:S02]  /*4a10*/  LEA R12, R7, R6, 0x18 ;  /* 0x00000006070c7211 */ /* 0x001fe400078ec0ff */
[----:B------:R-:W-:Y:S01]  /*4a20*/  SHF.L.U32 R6, R4, 0x1f, RZ ;  /* 0x0000001f04067819 */ /* 0x000fe200000006ff */
[----:B------:R-:W0:Y:S02]  /*4a30*/  @!P2 LDC R7, c[0x0][0x500] ;  /* 0x00014000ff07ab82 */ /* 0x000e240000000800 */
[----:B------:R-:W-:-:S04]  /*4a40*/  IMAD R11, R5, 0x8, R12 ;  /* 0x00000008050b7824 */ /* 0x000fc800078e020c */
[----:B------:R-:W1:Y:S02]  /*4a50*/  SYNCS.PHASECHK.TRANS64.TRYWAIT P1, [R11+URZ+0x1c0], R6 ;  /* 0x0001c0060b0075a7 */ /* 0x000e64000802017f */
[----:B-1----:R-:W-:Y:S05]  /*4a60*/  @!P1 BRA `(.L_x_108) ;  /* 0x0000002800f49947 */ /* 0x002fea0003800000 */
.L_x_182:
[----:B-1----:R-:W-:Y:S01]  /*4a70*/  PRMT R6, R9, 0x9910, RZ ;  /* 0x0000991009067816 */ /* 0x002fe200000000ff */
[----:B0-----:R0:W-:Y:S03]  /*4a80*/  @!P2 SYNCS.ARRIVE.TRANS64 RZ, [R11+URZ], R7 ;  /* 0x000000070bffa9a7 */ /* 0x0011e6000800003f */
[----:B------:R-:W-:-:S13]  /*4a90*/  ISETP.NE.AND P1, PT, R6, 0x2, PT ;  /* 0x000000020600780c */ /* 0x000fda0003f25270 */
[----:B0-----:R-:W-:Y:S05]  /*4aa0*/  @P1 BRA `(.L_x_109) ;  /* 0x0000000000041947 */ /* 0x001fea0003800000 */
[----:B------:R-:W-:Y:S01]  /*4ab0*/  BPT.TRAP 0x1 ;  /* 0x000000040000795c */ /* 0x000fe20000300000 */
.L_x_109:
[----:B------:R-:W-:Y:S05]  /*4ac0*/  @P0 BRA `(.L_x_110) ;  /* 0x0000000000040947 */ /* 0x000fea0003800000 */
[----:B------:R-:W-:Y:S01]  /*4ad0*/  BPT.TRAP 0x1 ;  /* 0x000000040000795c */ /* 0x000fe20000300000 */
.L_x_110:
[----:B------:R-:W-:Y:S01]  /*4ae0*/  IMAD R12, R5, 0x800, R12 ;  /* 0x00000800050c7824 */ /* 0x000fe200078e020c */
[----:B------:R-:W-:Y:S01]  /*4af0*/  R2UR UR9, R11 ;  /* 0x000000000b0972ca */ /* 0x000fe200000e0000 */
[----:B------:R-:W-:Y:S01]  /*4b00*/  VIADD R14, R14, 0xffffffff ;  /* 0xffffffff0e0e7836 */ /* 0x000fe20000000000 */
[----:B------:R-:W-:Y:S01]  /*4b10*/  UIADD3 UR4, UP0, UR20, 0xf0, URZ ;  /* 0x000000f014047890 */ /* 0x000fe2000ff1e03f */
[----:B------:R-:W-:Y:S01]  /*4b20*/  R2UR UR11, R22 ;  /* 0x00000000160b72ca */ /* 0x000fe200000e0000 */
[----:B------:R-:W-:Y:S01]  /*4b30*/  UIADD3 UR22, UP1, UR20, 0x1f0, URZ ;  /* 0x000001f014167890 */ /* 0x000fe2000ff3e03f */
[----:B------:R-:W-:Y:S01]  /*4b40*/  R2UR UR8, R12 ;  /* 0x000000000c0872ca */ /* 0x000fe200000e0000 */
[----:B------:R-:W-:Y:S01]  /*4b50*/  UIADD3.X UR5, URZ, UR21, URZ, UP0, !UPT ;  /* 0x000000153f057290 */ /* 0x000fe200087fe43f */
[----:B------:R-:W-:Y:S01]  /*4b60*/  R2UR UR10, R13 ;  /* 0x000000000d0a72ca */ /* 0x000fe200000e0000 */
[----:B------:R-:W-:Y:S01]  /*4b70*/  VIADD R5, R5, 0x1 ;  /* 0x0000000105057836 */ /* 0x000fe20000000000 */
[----:B------:R-:W-:Y:S01]  /*4b80*/  R2UR UR12, R18 ;  /* 0x00000000120c72ca */ /* 0x000fe200000e0000 */
[----:B------:R-:W-:Y:S01]  /*4b90*/  UIADD3.X UR23, URZ, UR21, URZ, UP1, !UPT ;  /* 0x000000153f177290 */ /* 0x000fe20008ffe43f */
[----:B------:R-:W-:Y:S01]  /*4ba0*/  R2UR UR18, R19 ;  /* 0x00000000131272ca */ /* 0x000fe200000e0000 */
[----:B------:R-:W-:Y:S01]  /*4bb0*/  UMOV UR6, 0x0 ;  /* 0x0000000000067882 */ /* 0x000fe20000000000 */
[----:B------:R-:W-:Y:S01]  /*4bc0*/  ISETP.GT.AND P3, PT, R14, 0x1, PT ;  /* 0x000000010e00780c */ /* 0x000fe20003f64270 */
[----:B------:R-:W-:Y:S01]  /*4bd0*/  UMOV UR7, 0x10000000 ;  /* 0x1000000000077882 */ /* 0x000fe20000000000 */
[----:B------:R-:W-:Y:S01]  /*4be0*/  ISETP.NE.AND P1, PT, R5, 0x38, PT ;  /* 0x000000380500780c */ /* 0x000fe20003f25270 */
[----:B------:R-:W-:-:S02]  /*4bf0*/  VIADD R13, R13, 0x20 ;  /* 0x000000200d0d7836 */ /* 0x000fc40000000000 */
[----:B------:R-:W-:Y:S01]  /*4c00*/  UIADD3 UR13, UR8, 0x480, URZ ;  /* 0x00000480080d7890 */ /* 0x000fe2000fffe03f */
[----:B------:R-:W-:Y:S01]  /*4c10*/  SEL R7, RZ, 0x1, P1 ;  /* 0x00000001ff077807 */ /* 0x000fe20000800000 */
[----:B------:R-:W-:Y:S01]  /*4c20*/  UIADD3 UR14, UR8, 0x1c480, URZ ;  /* 0x0001c480080e7890 */ /* 0x000fe2000fffe03f */
[----:B------:R-:W-:Y:S02]  /*4c30*/  SEL R5, R5, RZ, P1 ;  /* 0x000000ff05057207 */ /* 0x000fe40000800000 */
[----:B------:R-:W-:Y:S02]  /*4c40*/  LOP3.LUT R4, R4, R7, RZ, 0x3c, !PT ;  /* 0x0000000704047212 */ /* 0x000fe400078e3cff */
[----:B------:R-:W-:Y:S02]  /*4c50*/  UMOV UR8, UR13 ;  /* 0x0000000d00087c82 */ /* 0x000fe40008000000 */
[----:B------:R0:W-:Y:S02]  /*4c60*/  UTMALDG.3D [UR8], [UR4], desc[UR6] ;  /* 0x00000608040075b4 */ /* 0x0001e40008011000 */
[----:B0-----:R-:W-:Y:S01]  /*4c70*/  UMOV UR8, UR14 ;  /* 0x0000000e00087c82 */ /* 0x001fe20008000000 */
[----:B------:R-:W-:-:S02]  /*4c80*/  UMOV UR11, UR18 ;  /* 0x00000012000b7c82 */ /* 0x000fc40008000000 */
[----:B------:R0:W-:Y:S02]  /*4c90*/  UTMALDG.3D [UR8], [UR22], desc[UR6] ;  /* 0x00000608160075b4 */ /* 0x0001e40008011000 */
[----:B0-----:R-:W-:Y:S05]  /*4ca0*/  @P3 BRA `(.L_x_111) ;  /* 0xfffffffc00503947 */ /* 0x001fea000383ffff */
.L_x_107:
[----:B------:R-:W-:Y:S05]  /*4cb0*/  BSYNC B1 ;  /* 0x0000000000017941 */ /* 0x000fea0003800000 */
.L_x_106:
[----:B------:R-:W2:Y:S01]  /*4cc0*/  LDL.64 R20, [R1] ;  /* 0x0000000001147983 */ /* 0x000ea20000100a00 */
[----:B------:R-:W-:Y:S01]  /*4cd0*/  LOP3.LUT P4, RZ, R10, 0xff, RZ, 0xc0, !PT ;  /* 0x000000ff0aff7812 */ /* 0x000fe2000788c0ff */
[----:B------:R-:W-:Y:S01]  /*4ce0*/  VIADD R7, R8, UR40 ;  /* 0x0000002808077c36 */ /* 0x000fe20008000000 */
[----:B------:R-:W-:Y:S01]  /*4cf0*/  ULDC.64 UR4, c[0x0][0x650] ;  /* 0x0001940000047ab9 */ /* 0x000fe20000000a00 */
[----:B------:R-:W-:Y:S01]  /*4d00*/  IMAD.U32 R6, RZ, RZ, UR40 ;  /* 0x00000028ff067e24 */ /* 0x000fe2000f8e00ff */
[----:B------:R-:W-:Y:S01]  /*4d10*/  UISETP.GE.U32.AND UP0, UPT, UR40, 0x38, UPT ;  /* 0x000000382800788c */ /* 0x000fe2000bf06070 */
[----:B------:R-:W-:Y:S01]  /*4d20*/  BSSY B1, `(.L_x_112) ;  /* 0x000006b000017945 */ /* 0x000fe20003800000 */
[----:B------:R-:W-:Y:S01]  /*4d30*/  ISETP.GT.U32.AND P1, PT, R7, 0x37, PT ;  /* 0x000000370700780c */ /* 0x000fe20003f24070 */
[----:B------:R-:W-:Y:S01]  /*4d40*/  IMAD.MOV.U32 R22, RZ, RZ, -0x1 ;  /* 0xffffffffff167424 */ /* 0x000fe200078e00ff */
[----:B------:R-:W-:Y:S01]  /*4d50*/  PRMT R10, RZ, 0x7610, R10 ;  /* 0x00007610ff0a7816 */ /* 0x000fe2000000000a */
[----:B------:R-:W-:Y:S01]  /*4d60*/  IMAD.MOV.U32 R19, RZ, RZ, -0x1 ;  /* 0xffffffffff137424 */ /* 0x000fe200078e00ff */
[----:B------:R-:W-:Y:S01]  /*4d70*/  ISETP.LT.U32.AND P1, PT, R6, 0x38, P1 ;  /* 0x000000380600780c */ /* 0x000fe20000f21070 */
[----:B------:R-:W-:Y:S01]  /*4d80*/  IMAD.MOV.U32 R18, RZ, RZ, -0x1 ;  /* 0xffffffffff127424 */ /* 0x000fe200078e00ff */
[----:B------:R-:W-:Y:S01]  /*4d90*/  PLOP3.LUT P3, PT, PT, PT, UP0, 0x80, 0x0 ;  /* 0x000000000000781c */ /* 0x000fe20003f6f008 */
[----:B------:R-:W0:Y:S01]  /*4da0*/  @P4 S2R R5, SR_CgaCtaId ;  /* 0x0000000000054919 */ /* 0x000e220000008800 */
[----:B------:R-:W-:-:S02]  /*4db0*/  @P4 MOV R4, 0x400 ;  /* 0x0000040000044802 */ /* 0x000fc40000000f00 */
[----:B------:R-:W-:-:S04]  /*4dc0*/  SEL R6, RZ, 0x1, !P1 ;  /* 0x00000001ff067807 */ /* 0x000fc80004800000 */
[----:B------:R-:W-:Y:S02]  /*4dd0*/  LOP3.LUT R3, R3, R6, RZ, 0x3c, !PT ;  /* 0x0000000603037212 */ /* 0x000fe400078e3cff */
[----:B0-----:R-:W-:-:S04]  /*4de0*/  @P4 LEA R4, R5, R4, 0x18 ;  /* 0x0000000405044211 */ /* 0x001fc800078ec0ff */
[----:B------:R0:W-:Y:S02]  /*4df0*/  @P4 SYNCS.ARRIVE.TRANS64.A1T0 RZ, [R4+URZ+0x3b8], RZ ;  /* 0x0003b8ff04ff49a7 */ /* 0x0001e4000810003f */
[----:B0-----:R-:W-:-:S05]  /*4e00*/  SHF.R.U32.HI R4, RZ, 0x3, R7 ;  /* 0x00000003ff047819 */ /* 0x001fca0000011607 */
[----:B------:R-:W-:-:S04]  /*4e10*/  IMAD.WIDE.U32 R4, R4, 0x24924925, RZ ;  /* 0x2492492504047825 */ /* 0x000fc800078e00ff */
[----:B------:R-:W-:Y:S01]  /*4e20*/  IMAD R8, R5, -0x38, R7 ;  /* 0xffffffc805087824 */ /* 0x000fe200078e0207 */
[----:B------:R-:W-:Y:S02]  /*4e30*/  @P3 LOP3.LUT R3, R3, 0x1, R5, 0x78, !PT ;  /* 0x0000000103033812 */ /* 0x000fe400078e7805 */
[----:B------:R-:W-:Y:S02]  /*4e40*/  PRMT R4, RZ, 0x7610, R4 ;  /* 0x00007610ff047816 */ /* 0x000fe40000000004 */
[----:B--2---:R-:W-:-:S04]  /*4e50*/  IADD3 R16, P4, R16, R20, RZ ;  /* 0x0000001410107210 */ /* 0x004fc80007f9e0ff */
[----:B------:R-:W-:Y:S01]  /*4e60*/  ISETP.GE.U32.AND P1, PT, R16, UR4, PT ;  /* 0x0000000410007c0c */ /* 0x000fe2000bf26070 */
[----:B------:R-:W-:-:S05]  /*4e70*/  IMAD.X R17, R17, 0x1, R0, P4 ;  /* 0x0000000111117824 */ /* 0x000fca00020e0600 */
[----:B------:R-:W-:-:S13]  /*4e80*/  ISETP.GE.U32.AND.EX P1, PT, R17, UR5, PT, P1 ;  /* 0x0000000511007c0c */ /* 0x000fda000bf26110 */
[----:B------:R-:W-:Y:S05]  /*4e90*/  @P1 BRA `(.L_x_113) ;  /* 0x00000004004c1947 */ /* 0x000fea0003800000 */
[----:B------:R-:W0:Y:S01]  /*4ea0*/  S2R R12, SR_CTAID.X ;  /* 0x00000000000c7919 */ /* 0x000e220000002500 */
[----:B------:R-:W-:Y:S01]  /*4eb0*/  ULDC.64 UR4, c[0x0][0x628] ;  /* 0x00018a0000047ab9 */ /* 0x000fe20000000a00 */
[----:B------:R-:W1:Y:S01]  /*4ec0*/  LDC R13, c[0x0][0x144] ;  /* 0x00005100ff0d7b82 */ /* 0x000e620000000800 */
[----:B------:R-:W-:Y:S01]  /*4ed0*/  ISETP.NE.U32.AND P1, PT, RZ, UR4, PT ;  /* 0x00000004ff007c0c */ /* 0x000fe2000bf25070 */
[----:B------:R-:W2:Y:S01]  /*4ee0*/  S2R R11, SR_CTAID.Y ;  /* 0x00000000000b7919 */ /* 0x000ea20000002600 */
[----:B------:R-:W-:Y:S01]  /*4ef0*/  ULDC UR6, c[0x0][0x150] ;  /* 0x0000540000067ab9 */ /* 0x000fe20000000800 */
[----:B------:R-:W-:Y:S01]  /*4f00*/  ULDC UR7, c[0x0][0x630] ;  /* 0x00018c0000077ab9 */ /* 0x000fe20000000800 */
[----:B------:R-:W-:Y:S01]  /*4f10*/  ISETP.NE.AND.EX P1, PT, RZ, UR5, PT, P1 ;  /* 0x00000005ff007c0c */ /* 0x000fe2000bf25310 */
[----:B------:R-:W-:Y:S01]  /*4f20*/  IMAD.MOV.U32 R4, RZ, RZ, R16 ;  /* 0x000000ffff047224 */ /* 0x000fe200078e0010 */
[----:B0-----:R-:W-:-:S05]  /*4f30*/  I2FP.F32.U32 R5, R12 ;  /* 0x0000000c00057245 */ /* 0x001fca0000201000 */
[----:B------:R-:W-:Y:S01]  /*4f40*/  FMUL R14, R5, UR6 ;  /* 0x00000006050e7c20 */ /* 0x000fe20008400000 */
[----:B------:R-:W-:-:S05]  /*4f50*/  IMAD.MOV.U32 R5, RZ, RZ, R17 ;  /* 0x000000ffff057224 */ /* 0x000fca00078e0011 */
[----:B--2---:R-:W-:Y:S05]  /*4f60*/  @!P1 BRA `(.L_x_114) ;  /* 0x0000000000289947 */ /* 0x004fea0003800000 */
[----:B------:R-:W-:Y:S02]  /*4f70*/  ULDC UR6, c[0x0][0x634] ;  /* 0x00018d0000067ab9 */ /* 0x000fe40000000800 */
[----:B------:R-:W-:-:S05]  /*4f80*/  IADD3 R5, P1, R16, UR6, RZ ;  /* 0x0000000610057c10 */ /* 0x000fca000ff3e0ff */
[----:B------:R-:W-:-:S04]  /*4f90*/  IMAD.X R15, RZ, RZ, R17, P1 ;  /* 0x000000ffff0f7224 */ /* 0x000fc800008e0611 */
[----:B------:R-:W-:-:S04]  /*4fa0*/  IMAD.WIDE.U32 R6, R15, UR4, RZ ;  /* 0x000000040f067c25 */ /* 0x000fc8000f8e00ff */
[----:B------:R-:W-:-:S04]  /*4fb0*/  IMAD.WIDE.U32 R6, P1, R5, UR5, R6 ;  /* 0x0000000505067c25 */ /* 0x000fc8000f820006 */
[----:B------:R-:W-:-:S04]  /*4fc0*/  IMAD.WIDE.U32 R4, R5, UR4, RZ ;  /* 0x0000000405047c25 */ /* 0x000fc8000f8e00ff */
[----:B------:R-:W-:Y:S01]  /*4fd0*/  IMAD.MOV.U32 R4, RZ, RZ, R7 ;  /* 0x000000ffff047224 */ /* 0x000fe200078e0007 */
[----:B------:R-:W-:Y:S01]  /*4fe0*/  IADD3 RZ, P3, R5, R6, RZ ;  /* 0x0000000605ff7210 */ /* 0x000fe20007f7e0ff */
[----:B------:R-:W-:-:S04]  /*4ff0*/  IMAD.X R5, RZ, RZ, RZ, P1 ;  /* 0x000000ffff057224 */ /* 0x000fc800008e06ff */
[----:B------:R-:W-:-:S08]  /*5000*/  IMAD.WIDE.U32.X R4, R15, UR5, R4, P3 ;  /* 0x000000050f047c25 */ /* 0x000fd000098e0404 */
.L_x_114:
[--C-:B------:R-:W-:Y:S01]  /*5010*/  SHF.R.U64 R18, R4, UR7, R5.reuse ;  /* 0x0000000704127c19 */ /* 0x100fe20008001205 */
[----:B------:R-:W0:Y:S01]  /*5020*/  F2I.U32.TRUNC.NTZ R14, R14 ;  /* 0x0000000e000e7305 */ /* 0x000e22000020f000 */
[----:B------:R-:W-:Y:S01]  /*5030*/  SHF.R.U32.HI R4, RZ, UR7, R5 ;  /* 0x00000007ff047c19 */ /* 0x000fe20008011605 */
[----:B------:R-:W-:Y:S01]  /*5040*/  ULDC.64 UR4, c[0x0][0x620] ;  /* 0x0001880000047ab9 */ /* 0x000fe20000000a00 */
[----:B------:R-:W-:Y:S01]  /*5050*/  IADD3 R7, P1, RZ, -R18, RZ ;  /* 0x80000012ff077210 */ /* 0x000fe20007f3e0ff */
[----:B------:R-:W-:Y:S01]  /*5060*/  ULDC.64 UR6, c[0x0][0x640] ;  /* 0x0001900000067ab9 */ /* 0x000fe20000000a00 */
[----:B------:R-:W2:Y:S03]  /*5070*/  LDC R20, c[0x0][0x148] ;  /* 0x00005200ff147b82 */ /* 0x000ea60000000800 */
[----:B------:R-:W-:Y:S01]  /*5080*/  IMAD.X R4, RZ, RZ, ~R4, P1 ;  /* 0x000000ffff047224 */ /* 0x000fe200008e0e04 */
[----:B------:R-:W-:-:S03]  /*5090*/  ISETP.NE.U32.AND P1, PT, RZ, UR6, PT ;  /* 0x00000006ff007c0c */ /* 0x000fc6000bf25070 */
[----:B------:R-:W-:Y:S01]  /*50a0*/  IMAD R6, R4, UR4, RZ ;  /* 0x0000000404067c24 */ /* 0x000fe2000f8e02ff */
[----:B------:R-:W-:Y:S01]  /*50b0*/  ISETP.NE.AND.EX P1, PT, RZ, UR7, PT, P1 ;  /* 0x00000007ff007c0c */ /* 0x000fe2000bf25310 */
[----:B------:R-:W-:Y:S01]  /*50c0*/  IMAD.WIDE.U32 R4, R7, UR4, R16 ;  /* 0x0000000407047c25 */ /* 0x000fe2000f8e0010 */
[----:B------:R-:W-:-:S03]  /*50d0*/  ULDC UR4, c[0x0][0x618] ;  /* 0x0001860000047ab9 */ /* 0x000fc60000000800 */
[----:B------:R-:W-:Y:S01]  /*50e0*/  IMAD R7, R7, UR5, R6 ;  /* 0x0000000507077c24 */ /* 0x000fe2000f8e0206 */
[----:B------:R-:W-:Y:S01]  /*50f0*/  ULDC UR5, c[0x0][0x154] ;  /* 0x0000550000057ab9 */ /* 0x000fe20000000800 */
[----:B0-----:R-:W-:Y:S02]  /*5100*/  IMAD.MOV R6, RZ, RZ, -R14 ;  /* 0x000000ffff067224 */ /* 0x001fe400078e0a0e */
[----:B------:R-:W-:Y:S02]  /*5110*/  IMAD.IADD R5, R5, 0x1, R7 ;  /* 0x0000000105057824 */ /* 0x000fe400078e0207 */
[----:B-1----:R-:W-:Y:S01]  /*5120*/  IMAD R12, R13, R6, R12 ;  /* 0x000000060d0c7224 */ /* 0x002fe200078e020c */
[----:B------:R-:W-:Y:S02]  /*5130*/  I2FP.F32.U32 R6, R11 ;  /* 0x0000000b00067245 */ /* 0x000fe40000201000 */
[--C-:B------:R-:W-:Y:S02]  /*5140*/  SHF.R.U64 R13, R4, UR4, R5.reuse ;  /* 0x00000004040d7c19 */ /* 0x100fe40008001205 */
[----:B------:R-:W-:Y:S01]  /*5150*/  SHF.R.U32.HI R4, RZ, UR4, R5 ;  /* 0x00000004ff047c19 */ /* 0x000fe20008011605 */
[----:B------:R-:W-:Y:S01]  /*5160*/  FMUL R6, R6, UR5 ;  /* 0x0000000506067c20 */ /* 0x000fe20008400000 */
[----:B------:R-:W-:-:S02]  /*5170*/  ULDC UR4, c[0x0][0x608] ;  /* 0x0001820000047ab9 */ /* 0x000fc40000000800 */
[--C-:B------:R-:W-:Y:S01]  /*5180*/  SHF.R.U64 R15, R13, UR4, R4.reuse ;  /* 0x000000040d0f7c19 */ /* 0x100fe20008001204 */
[----:B------:R0:W1:Y:S01]  /*5190*/  F2I.U32.TRUNC.NTZ R21, R6 ;  /* 0x0000000600157305 */ /* 0x000062000020f000 */
[----:B------:R-:W-:Y:S01]  /*51a0*/  SHF.R.U32.HI R4, RZ, UR4, R4 ;  /* 0x00000004ff047c19 */ /* 0x000fe20008011604 */
[----:B------:R-:W-:-:S03]  /*51b0*/  ULDC UR4, c[0x0][0x658] ;  /* 0x0001960000047ab9 */ /* 0x000fc60000000800 */
[--C-:B------:R-:W-:Y:S02]  /*51c0*/  SHF.R.U64 R14, R15, UR4, R4.reuse ;  /* 0x000000040f0e7c19 */ /* 0x100fe40008001204 */
[----:B------:R-:W-:-:S03]  /*51d0*/  SHF.R.U32.HI R19, RZ, UR4, R4 ;  /* 0x00000004ff137c19 */ /* 0x000fc60008011604 */
[----:B------:R-:W-:Y:S02]  /*51e0*/  IMAD.MOV.U32 R4, RZ, RZ, R14 ;  /* 0x000000ffff047224 */ /* 0x000fe400078e000e */
[----:B------:R-:W-:Y:S01]  /*51f0*/  IMAD.MOV.U32 R5, RZ, RZ, R19 ;  /* 0x000000ffff057224 */ /* 0x000fe200078e0013 */
[----:B0-----:R-:W-:Y:S06]  /*5200*/  @!P1 BRA `(.L_x_115) ;  /* 0x0000000000289947 */ /* 0x001fec0003800000 */
        /* <DEDUP_REMOVED lines=10> */
.L_x_115:
[----:B------:R-:W-:Y:S01]  /*52b0*/  ISETP.NE.AND P1, PT, R2, 0x1, PT ;  /* 0x000000010200780c */ /* 0x000fe20003f25270 */
[----:B------:R-:W-:Y:S01]  /*52c0*/  ULDC UR4, c[0x0][0x648] ;  /* 0x0001920000047ab9 */ /* 0x000fe20000000800 */
[----:B------:R-:W-:Y:S01]  /*52d0*/  LOP3.LUT R15, R15, UR16, RZ, 0xc0, !PT ;  /* 0x000000100f0f7c12 */ /* 0x000fe2000f8ec0ff */
[----:B-1----:R-:W-:Y:S01]  /*52e0*/  IMAD.MOV R21, RZ, RZ, -R21 ;  /* 0x000000ffff157224 */ /* 0x002fe200078e0a15 */
[----:B------:R-:W-:Y:S01]  /*52f0*/  SHF.R.U64 R4, R4, UR4, R5 ;  /* 0x0000000404047c19 */ /* 0x000fe20008001205 */
[----:B------:R-:W-:Y:S01]  /*5300*/  ULDC UR4, c[0x0][0x638] ;  /* 0x00018e0000047ab9 */ /* 0x000fe20000000800 */
[----:B------:R-:W-:Y:S01]  /*5310*/  LOP3.LUT R13, R13, UR15, RZ, 0xc0, !PT ;  /* 0x0000000f0d0d7c12 */ /* 0x000fe2000f8ec0ff */
[----:B------:R-:W-:Y:S02]  /*5320*/  ULDC UR5, c[0x0][0x610] ;  /* 0x0001840000057ab9 */ /* 0x000fe40000000800 */
[----:B------:R-:W-:Y:S02]  /*5330*/  IMAD.MOV R5, RZ, RZ, -R4 ;  /* 0x000000ffff057224 */ /* 0x000fe400078e0a04 */
[----:B------:R-:W-:-:S02]  /*5340*/  IMAD R15, R4, UR17, R15 ;  /* 0x00000011040f7c24 */ /* 0x000fc4000f8e020f */
[----:B--2---:R-:W-:Y:S02]  /*5350*/  @P1 IMAD R12, R20, R21, R11 ;  /* 0x00000015140c1224 */ /* 0x004fe400078e020b */
[----:B------:R-:W-:Y:S01]  /*5360*/  IMAD R14, R5, UR4, R14 ;  /* 0x00000004050e7c24 */ /* 0x000fe2000f8e020e */
[----:B------:R-:W-:Y:S01]  /*5370*/  ULDC UR4, c[0x0][0x600] ;  /* 0x0001800000047ab9 */ /* 0x000fe20000000800 */
[----:B------:R-:W-:Y:S02]  /*5380*/  IMAD R12, R15, UR5, R12 ;  /* 0x000000050f0c7c24 */ /* 0x000fe4000f8e020c */
[----:B------:R-:W-:Y:S02]  /*5390*/  IMAD R5, R14, UR4, R13 ;  /* 0x000000040e057c24 */ /* 0x000fe4000f8e020d */
[----:B------:R-:W-:-:S03]  /*53a0*/  IMAD.MOV.U32 R4, RZ, RZ, 0x1 ;  /* 0x00000001ff047424 */ /* 0x000fc600078e00ff */
[----:B------:R-:W-:Y:S02]  /*53b0*/  SEL R19, R5, R12, !P1 ;  /* 0x0000000c05137207 */ /* 0x000fe40004800000 */
[----:B------:R-:W-:-:S07]  /*53c0*/  SEL R22, R12, R5, !P1 ;  /* 0x000000050c167207 */ /* 0x000fce0004800000 */
.L_x_113:
[----:B------:R-:W-:Y:S05]  /*53d0*/  BSYNC B1 ;  /* 0x0000000000017941 */ /* 0x000fea0003800000 */
.L_x_112:
[----:B------:R-:W-:-:S13]  /*53e0*/  LOP3.LUT P1, RZ, R4, 0xff, RZ, 0xc0, !PT ;  /* 0x000000ff04ff7812 */ /* 0x000fda000782c0ff */
[----:B------:R-:W-:Y:S05]  /*53f0*/  @P1 BRA `(.L_x_116) ;  /* 0xfffffff400481947 */ /* 0x000fea000383ffff */
[----:B------:R-:W-:Y:S05]  /*5400*/  BSYNC B0 ;  /* 0x0000000000007941 */ /* 0x000fea0003800000 */
.L_x_104:
[----:B------:R-:W-:-:S03]  /*5410*/  UMOV UR4, 0xffffffff ;  /* 0xffffffff00047882 */ /* 0x000fc60000000000 */
[----:B------:R-:W-:Y:S05]  /*5420*/  BRA.DIV UR4, `(.L_x_117) ;  /* 0x0000002204987947 */ /* 0x000fea000b800000 */
[----:B------:R-:W-:-:S13]  /*5430*/  ELECT P6, URZ, PT ;  /* 0x00000000003f782f */ /* 0x000fda00038c0000 */
.L_x_185:
[----:B------:R-:W-:Y:S04]  /*5440*/  BSSY B0, `(.L_x_118) ;  /* 0x00001ff000007945 */ /* 0x000fe80003800000 */
[----:B------:R-:W-:Y:S05]  /*5450*/  @!P6 BRA `(.L_x_119) ;  /* 0x0000001c00f4e947 */ /* 0x000fea0003800000 */
[----:B------:R-:W-:-:S04]  /*5460*/  LOP3.LUT R23, R23, 0x2, RZ, 0xfc, !PT ;  /* 0x0000000217177812 */ /* 0x000fc800078efcff */
[----:B------:R-:W-:-:S13]  /*5470*/  ISETP.NE.AND P0, PT, R23, 0x3, PT ;  /* 0x000000031700780c */ /* 0x000fda0003f05270 */
[----:B------:R-:W-:Y:S05]  /*5480*/  @!P0 BRA `(.L_x_120) ;  /* 0x0000000000048947 */ /* 0x000fea0003800000 */
[----:B------:R-:W-:Y:S01]  /*5490*/  BPT.TRAP 0x1 ;  /* 0x000000040000795c */ /* 0x000fe20000300000 */
.L_x_120:
[----:B------:R-:W0:Y:S01]  /*54a0*/  S2R R5, SR_CgaCtaId ;  /* 0x0000000000057919 */ /* 0x000e220000008800 */
[----:B------:R-:W-:Y:S02]  /*54b0*/  MOV R0, 0x400 ;  /* 0x0000040000007802 */ /* 0x000fe40000000f00 */
[----:B------:R-:W-:Y:S02]  /*54c0*/  SHF.L.U32 R2, R3, 0x1f, RZ ;  /* 0x0000001f03027819 */ /* 0x000fe400000006ff */
[----:B0-----:R-:W-:-:S05]  /*54d0*/  LEA R5, R5, R0, 0x18 ;  /* 0x0000000005057211 */ /* 0x001fca00078ec0ff */
[----:B------:R-:W-:-:S04]  /*54e0*/  VIADD R5, R5, 0x1c0 ;  /* 0x000001c005057836 */ /* 0x000fc80000000000 */
[C---:B------:R-:W-:Y:S02]  /*54f0*/  IMAD R7, R8.reuse, 0x8, R5 ;  /* 0x0000000808077824 */ /* 0x040fe400078e0205 */
[----:B------:R-:W-:Y:S02]  /*5500*/  VIADD R8, R8, 0x1 ;  /* 0x0000000108087836 */ /* 0x000fe40000000000 */
[----:B------:R-:W0:Y:S03]  /*5510*/  SYNCS.PHASECHK.TRANS64.TRYWAIT P0, [R7+URZ], R2 ;  /* 0x00000002070075a7 */ /* 0x000e26000800017f */
[----:B------:R-:W-:-:S04]  /*5520*/  ISETP.NE.AND P1, PT, R8, 0x38, PT ;  /* 0x000000380800780c */ /* 0x000fc80003f25270 */
[----:B------:R-:W-:Y:S02]  /*5530*/  SEL R0, RZ, 0x1, P1 ;  /* 0x00000001ff007807 */ /* 0x000fe40000800000 */
[----:B------:R-:W-:Y:S02]  /*5540*/  SEL R8, R8, RZ, P1 ;  /* 0x000000ff08087207 */ /* 0x000fe40000800000 */
[----:B------:R-:W-:-:S03]  /*5550*/  LOP3.LUT R9, R3, R0, RZ, 0x3c, !PT ;  /* 0x0000000003097212 */ /* 0x000fc600078e3cff */
[----:B------:R-:W-:Y:S01]  /*5560*/  IMAD R6, R8, 0x8, R5 ;  /* 0x0000000808067824 */ /* 0x000fe200078e0205 */
[----:B------:R-:W-:Y:S01]  /*5570*/  SHF.L.U32 R3, R9, 0x1f, RZ ;  /* 0x0000001f09037819 */ /* 0x000fe200000006ff */
[----:B0-----:R-:W-:Y:S06]  /*5580*/  @!P0 BRA `(.L_x_121) ;  /* 0x0000002000608947 */ /* 0x001fec0003800000 */
.L_x_186:
[----:B------:R-:W1:Y:S01]  /*5590*/  SYNCS.PHASECHK.TRANS64.TRYWAIT P0, [R6+URZ], R3 ;  /* 0x00000003060075a7 */ /* 0x000e62000800017f */
[----:B------:R-:W-:-:S05]  /*55a0*/  VIADD R0, R8, 0x1 ;  /* 0x0000000108007836 */ /* 0x000fca0000000000 */
[----:B------:R-:W-:-:S04]  /*55b0*/  ISETP.NE.AND P1, PT, R0, 0x38, PT ;  /* 0x000000380000780c */ /* 0x000fc80003f25270 */
[----:B0-----:R-:W-:Y:S02]  /*55c0*/  SEL R2, RZ, 0x1, P1 ;  /* 0x00000001ff027807 */ /* 0x001fe40000800000 */
[----:B------:R-:W-:Y:S02]  /*55d0*/  SEL R0, R0, RZ, P1 ;  /* 0x000000ff00007207 */ /* 0x000fe40000800000 */
[----:B------:R-:W-:-:S03]  /*55e0*/  LOP3.LUT R9, R9, R2, RZ, 0x3c, !PT ;  /* 0x0000000209097212 */ /* 0x000fc600078e3cff */
[----:B------:R-:W-:Y:S01]  /*55f0*/  IMAD R7, R0, 0x8, R5 ;  /* 0x0000000800077824 */ /* 0x000fe200078e0205 */
[----:B------:R-:W-:Y:S01]  /*5600*/  SHF.L.U32 R4, R9, 0x1f, RZ ;  /* 0x0000001f09047819 */ /* 0x000fe200000006ff */
[----:B-1----:R-:W-:Y:S06]  /*5610*/  @!P0 BRA `(.L_x_122) ;  /* 0x0000002000508947 */ /* 0x002fec0003800000 */
.L_x_187:
[----:B------:R-:W1:Y:S01]  /*5620*/  SYNCS.PHASECHK.TRANS64.TRYWAIT P0, [R7+URZ], R4 ;  /* 0x00000004070075a7 */ /* 0x000e62000800017f */
[----:B------:R-:W-:-:S05]  /*5630*/  VIADD R0, R0, 0x1 ;  /* 0x0000000100007836 */ /* 0x000fca0000000000 */
[----:B------:R-:W-:-:S04]  /*5640*/  ISETP.NE.AND P1, PT, R0, 0x38, PT ;  /* 0x000000380000780c */ /* 0x000fc80003f25270 */
[----:B------:R-:W-:Y:S02]  /*5650*/  SEL R2, RZ, 0x1, P1 ;  /* 0x00000001ff027807 */ /* 0x000fe40000800000 */
[----:B------:R-:W-:Y:S02]  /*5660*/  SEL R0, R0, RZ, P1 ;  /* 0x000000ff00007207 */ /* 0x000fe40000800000 */
[----:B------:R-:W-:-:S03]  /*5670*/  LOP3.LUT R9, R9, R2, RZ, 0x3c, !PT ;  /* 0x0000000209097212 */ /* 0x000fc600078e3cff */
[----:B0-----:R-:W-:Y:S01]  /*5680*/  IMAD R6, R0, 0x8, R5 ;  /* 0x0000000800067824 */ /* 0x001fe200078e0205 */
[----:B------:R-:W-:Y:S01]  /*5690*/  SHF.L.U32 R3, R9, 0x1f, RZ ;  /* 0x0000001f09037819 */ /* 0x000fe200000006ff */
[----:B-1----:R-:W-:Y:S06]  /*56a0*/  @!P0 BRA `(.L_x_123) ;  /* 0x0000002000408947 */ /* 0x002fec0003800000 */
.L_x_188:
        /* <DEDUP_REMOVED lines=9> */
.L_x_189:
        /* <DEDUP_REMOVED lines=9> */
.L_x_190:
        /* <DEDUP_REMOVED lines=9> */
.L_x_191:
        /* <DEDUP_REMOVED lines=9> */
.L_x_192:
        /* <DEDUP_REMOVED lines=9> */
.L_x_193:
        /* <DEDUP_REMOVED lines=9> */
.L_x_194:
        /* <DEDUP_REMOVED lines=9> */
.L_x_195:
        /* <DEDUP_REMOVED lines=9> */
.L_x_196:
        /* <DEDUP_REMOVED lines=9> */
.L_x_197:
        /* <DEDUP_REMOVED lines=9> */
.L_x_198:
        /* <DEDUP_REMOVED lines=9> */
.L_x_199:
        /* <DEDUP_REMOVED lines=9> */
.L_x_200:
        /* <DEDUP_REMOVED lines=9> */
.L_x_201:
        /* <DEDUP_REMOVED lines=9> */
.L_x_202:
        /* <DEDUP_REMOVED lines=9> */
.L_x_203:
        /* <DEDUP_REMOVED lines=9> */
.L_x_204:
        /* <DEDUP_REMOVED lines=9> */
.L_x_205:
        /* <DEDUP_REMOVED lines=9> */
.L_x_206:
        /* <DEDUP_REMOVED lines=9> */
.L_x_207:
        /* <DEDUP_REMOVED lines=9> */
.L_x_208:
        /* <DEDUP_REMOVED lines=9> */
.L_x_209:
        /* <DEDUP_REMOVED lines=9> */
.L_x_210:
        /* <DEDUP_REMOVED lines=9> */
.L_x_211:
        /* <DEDUP_REMOVED lines=9> */
.L_x_212:
        /* <DEDUP_REMOVED lines=9> */
.L_x_213:
        /* <DEDUP_REMOVED lines=9> */
.L_x_214:
        /* <DEDUP_REMOVED lines=9> */
.L_x_215:
        /* <DEDUP_REMOVED lines=9> */
.L_x_216:
        /* <DEDUP_REMOVED lines=9> */
.L_x_217:
        /* <DEDUP_REMOVED lines=9> */
.L_x_218:
        /* <DEDUP_REMOVED lines=9> */
.L_x_219:
        /* <DEDUP_REMOVED lines=9> */
.L_x_220:
        /* <DEDUP_REMOVED lines=9> */
.L_x_221:
        /* <DEDUP_REMOVED lines=9> */
.L_x_222:
        /* <DEDUP_REMOVED lines=9> */
.L_x_223:
        /* <DEDUP_REMOVED lines=9> */
.L_x_224:
        /* <DEDUP_REMOVED lines=9> */
.L_x_225:
        /* <DEDUP_REMOVED lines=9> */
.L_x_226:
        /* <DEDUP_REMOVED lines=9> */
.L_x_227:
        /* <DEDUP_REMOVED lines=9> */
.L_x_228:
        /* <DEDUP_REMOVED lines=9> */
.L_x_229:
        /* <DEDUP_REMOVED lines=9> */
.L_x_230:
        /* <DEDUP_REMOVED lines=9> */
.L_x_231:
        /* <DEDUP_REMOVED lines=9> */
.L_x_232:
        /* <DEDUP_REMOVED lines=9> */
.L_x_233:
        /* <DEDUP_REMOVED lines=9> */
.L_x_234:
        /* <DEDUP_REMOVED lines=9> */
.L_x_235:
        /* <DEDUP_REMOVED lines=9> */
.L_x_236:
        /* <DEDUP_REMOVED lines=9> */
.L_x_237:
        /* <DEDUP_REMOVED lines=9> */
.L_x_238:
        /* <DEDUP_REMOVED lines=9> */
.L_x_239:
[----:B------:R-:W1:Y:S01]  /*7360*/  SYNCS.PHASECHK.TRANS64.TRYWAIT P0, [R7+URZ], R4 ;  /* 0x00000004070075a7 */ /* 0x000e62000800017f */
[----:B------:R-:W-:-:S05]  /*7370*/  VIADD R0, R0, 0x1 ;  /* 0x0000000100007836 */ /* 0x000fca0000000000 */
[----:B------:R-:W-:-:S04]  /*7380*/  ISETP.NE.AND P1, PT, R0, 0x38, PT ;  /* 0x000000380000780c */ /* 0x000fc80003f25270 */
[----:B------:R-:W-:Y:S02]  /*7390*/  SEL R2, RZ, 0x1, P1 ;  /* 0x00000001ff027807 */ /* 0x000fe40000800000 */
[----:B------:R-:W-:Y:S02]  /*73a0*/  SEL R0, R0, RZ, P1 ;  /* 0x000000ff00007207 */ /* 0x000fe40000800000 */
[----:B------:R-:W-:Y:S01]  /*73b0*/  LOP3.LUT R2, R9, R2, RZ, 0x3c, !PT ;  /* 0x0000000209027212 */ /* 0x000fe200078e3cff */
[----:B-1----:R-:W-:Y:S06]  /*73c0*/  @!P0 BRA `(.L_x_175) ;  /* 0x0000001400088947 */ /* 0x002fec0003800000 */
.L_x_240:
[----:B------:R-:W-:Y:S01]  /*73d0*/  IMAD R5, R0, 0x8, R5 ;  /* 0x0000000800057824 */ /* 0x000fe200078e0205 */
[----:B------:R-:W-:-:S07]  /*73e0*/  SHF.L.U32 R0, R2, 0x1f, RZ ;  /* 0x0000001f02007819 */ /* 0x000fce00000006ff */
.L_x_176:
[----:B--2---:R2:W3:Y:S02]  /*73f0*/  SYNCS.PHASECHK.TRANS64.TRYWAIT P0, [R5+URZ], R0 ;  /* 0x00000000050075a7 */ /* 0x0044e4000800017f */
[----:B---3--:R-:W-:Y:S05]  /*7400*/  @!P0 NANOSLEEP.SYNCS 0x989680 ;  /* 0x009896800000895d */ /* 0x008fea0003900000 */
[----:B------:R-:W3:Y:S02]  /*7410*/  @!P0 SYNCS.PHASECHK.TRANS64 P0, [R5+URZ], R0 ;  /* 0x00000000050085a7 */ /* 0x000ee4000800007f */
[----:B---3--:R-:W-:Y:S05]  /*7420*/  @!P0 BRA `(.L_x_176) ;  /* 0xfffffffc00f08947 */ /* 0x008fea000383ffff */
.L_x_119:
[----:B------:R-:W-:Y:S05]  /*7430*/  BSYNC B0 ;  /* 0x0000000000007941 */ /* 0x000fea0003800000 */
.L_x_118:
[----:B------:R-:W-:Y:S05]  /*7440*/  EXIT ;  /* 0x000000000000794d */ /* 0x000fea0003800000 */
.L_x_16:
[----:B0-----:R-:W-:-:S04]  /*7450*/  IMAD.U32 R3, RZ, RZ, UR44 ;  /* 0x0000002cff037e24 */ /* 0x001fc8000f8e00ff */
[----:B------:R0:W1:Y:S03]  /*7460*/  SYNCS.PHASECHK.TRANS64.TRYWAIT P0, [R3+URZ+-0x8], R0 ;  /* 0xfffff800030075a7 */ /* 0x000066000800017f */
[----:B-1----:R-:W-:Y:S05]  /*7470*/  @!P0 NANOSLEEP.SYNCS 0x989680 ;  /* 0x009896800000895d */ /* 0x002fea0003900000 */
[----:B------:R-:W1:Y:S02]  /*7480*/  @!P0 SYNCS.PHASECHK.TRANS64 P0, [R3+URZ+-0x8], R0 ;  /* 0xfffff800030085a7 */ /* 0x000e64000800007f */
[----:B-1----:R-:W-:Y:S05]  /*7490*/  @!P0 BRA `(.L_x_16) ;  /* 0xfffffffc00ec8947 */ /* 0x002fea000383ffff */
[----:B------:R-:W-:Y:S05]  /*74a0*/  BRA `(.L_x_177) ;  /* 0xffffffa400f07947 */ /* 0x000fea000383ffff */
.L_x_21:
[----:B-1----:R1:W2:Y:S02]  /*74b0*/  SYNCS.PHASECHK.TRANS64.TRYWAIT P1, [R3+URZ], R0 ;  /* 0x00000000030075a7 */ /* 0x0022a4000802017f */
[----:B--2---:R-:W-:Y:S05]  /*74c0*/  @!P1 NANOSLEEP.SYNCS 0x989680 ;  /* 0x009896800000995d */ /* 0x004fea0003900000 */
[----:B------:R-:W2:Y:S02]  /*74d0*/  @!P1 SYNCS.PHASECHK.TRANS64 P1, [R3+URZ], R0 ;  /* 0x00000000030095a7 */ /* 0x000ea4000802007f */
[----:B--2---:R-:W-:Y:S05]  /*74e0*/  @!P1 BRA `(.L_x_21) ;  /* 0xfffffffc00f09947 */ /* 0x004fea000383ffff */
[----:B------:R-:W-:Y:S05]  /*74f0*/  BRA `(.L_x_20) ;  /* 0xffffffa8005c7947 */ /* 0x000fea000383ffff */
.L_x_26:
[----:B-1----:R-:W-:-:S04]  /*7500*/  IMAD.U32 R4, RZ, RZ, UR4 ;  /* 0x00000004ff047e24 */ /* 0x002fc8000f8e00ff */
[----:B------:R1:W2:Y:S03]  /*7510*/  SYNCS.PHASECHK.TRANS64.TRYWAIT P1, [R4+URZ], R3 ;  /* 0x00000003040075a7 */ /* 0x0002a6000802017f */
[----:B--2---:R-:W-:Y:S05]  /*7520*/  @!P1 NANOSLEEP.SYNCS 0x989680 ;  /* 0x009896800000995d */ /* 0x004fea0003900000 */
[----:B------:R-:W2:Y:S02]  /*7530*/  @!P1 SYNCS.PHASECHK.TRANS64 P1, [R4+URZ], R3 ;  /* 0x00000003040095a7 */ /* 0x000ea4000802007f */
[----:B--2---:R-:W-:Y:S05]  /*7540*/  @!P1 BRA `(.L_x_26) ;  /* 0xfffffffc00ec9947 */ /* 0x004fea000383ffff */
[----:B------:R-:W-:Y:S05]  /*7550*/  BRA `(.L_x_25) ;  /* 0xffffffa800b87947 */ /* 0x000fea000383ffff */
.L_x_32:
[----:B0-----:R-:W-:-:S04]  /*7560*/  IMAD.U32 R4, RZ, RZ, UR44 ;  /* 0x0000002cff047e24 */ /* 0x001fc8000f8e00ff */
[----:B------:R0:W1:Y:S03]  /*7570*/  SYNCS.PHASECHK.TRANS64.TRYWAIT P0, [R4+URZ+0x8], R3 ;  /* 0x00000803040075a7 */ /* 0x000066000800017f */
[----:B-1----:R-:W-:Y:S05]  /*7580*/  @!P0 NANOSLEEP.SYNCS 0x989680 ;  /* 0x009896800000895d */ /* 0x002fea0003900000 */
[----:B------:R-:W1:Y:S02]  /*7590*/  @!P0 SYNCS.PHASECHK.TRANS64 P0, [R4+URZ+0x8], R3 ;  /* 0x00000803040085a7 */ /* 0x000e64000800007f */
[----:B-1----:R-:W-:Y:S05]  /*75a0*/  @!P0 BRA `(.L_x_32) ;  /* 0xfffffffc00ec8947 */ /* 0x002fea000383ffff */
[----:B------:R-:W-:Y:S05]  /*75b0*/  BRA `(.L_x_178) ;  /* 0xffffffac00887947 */ /* 0x000fea000383ffff */
.L_x_105:
[----:B------:R-:W-:Y:S01]  /*75c0*/  BSSY B1, `(.L_x_179) ;  /* 0x0000006000017945 */ /* 0x000fe20003800000 */
[----:B------:R-:W-:-:S07]  /*75d0*/  IMAD.MOV.U32 R15, RZ, RZ, -0x1 ;  /* 0xffffffffff0f7424 */ /* 0x000fce00078e00ff */
[----:B-----5:R-:W-:Y:S05]  /*75e0*/  WARPSYNC.COLLECTIVE R15, `(.L_x_180) ;  /* 0x000000000f0c7348 */ /* 0x020fea0003c00000 */
[----:B------:R-:W-:Y:S02]  /*75f0*/  ELECT P6, UR62, PT ;  /* 0x00000000003e782f */ /* 0x000fe400038c0000 */
[----:B------:R-:W-:Y:S01]  /*7600*/  MOV R14, UR62 ;  /* 0x0000003e000e7c02 */ /* 0x000fe20008000f00 */
[----:B-----5:R-:W-:Y:S10]  /*7610*/  ENDCOLLECTIVE ;  /* 0x000000000000791b */ /* 0x020ff40003800000 */
.L_x_180:
[----:B------:R-:W-:Y:S05]  /*7620*/  BSYNC B1 ;  /* 0x0000000000017941 */ /* 0x000fea0003800000 */
.L_x_179:
[----:B------:R-:W-:Y:S05]  /*7630*/  BRA `(.L_x_181) ;  /* 0xffffffd000c47947 */ /* 0x000fea000383ffff */
.L_x_108:
[----:B-1----:R1:W2:Y:S02]  /*7640*/  SYNCS.PHASECHK.TRANS64.TRYWAIT P1, [R11+URZ+0x1c0], R6 ;  /* 0x0001c0060b0075a7 */ /* 0x0022a4000802017f */
[----:B--2---:R-:W-:Y:S05]  /*7650*/  @!P1 NANOSLEEP.SYNCS 0x989680 ;  /* 0x009896800000995d */ /* 0x004fea0003900000 */
[----:B------:R-:W2:Y:S02]  /*7660*/  @!P1 SYNCS.PHASECHK.TRANS64 P1, [R11+URZ+0x1c0], R6 ;  /* 0x0001c0060b0095a7 */ /* 0x000ea4000802007f */
[----:B--2---:R-:W-:Y:S05]  /*7670*/  @!P1 BRA `(.L_x_108) ;  /* 0xfffffffc00f09947 */ /* 0x004fea000383ffff */
[----:B------:R-:W-:Y:S05]  /*7680*/  BRA `(.L_x_182) ;  /* 0xffffffd000f87947 */ /* 0x000fea000383ffff */
.L_x_117:
[----:B------:R-:W-:Y:S01]  /*7690*/  BSSY B0, `(.L_x_183) ;  /* 0x0000006000007945 */ /* 0x000fe20003800000 */
[----:B------:R-:W-:-:S07]  /*76a0*/  IMAD.MOV.U32 R15, RZ, RZ, -0x1 ;  /* 0xffffffffff0f7424 */ /* 0x000fce00078e00ff */
[----:B-----5:R-:W-:Y:S05]  /*76b0*/  WARPSYNC.COLLECTIVE R15, `(.L_x_184) ;  /* 0x000000000f0c7348 */ /* 0x020fea0003c00000 */
[----:B------:R-:W-:Y:S02]  /*76c0*/  ELECT P6, UR62, PT ;  /* 0x00000000003e782f */ /* 0x000fe400038c0000 */
[----:B------:R-:W-:Y:S01]  /*76d0*/  MOV R14, UR62 ;  /* 0x0000003e000e7c02 */ /* 0x000fe20008000f00 */
[----:B-----5:R-:W-:Y:S10]  /*76e0*/  ENDCOLLECTIVE ;  /* 0x000000000000791b */ /* 0x020ff40003800000 */
.L_x_184:
[----:B------:R-:W-:Y:S05]  /*76f0*/  BSYNC B0 ;  /* 0x0000000000007941 */ /* 0x000fea0003800000 */
.L_x_183:
[----:B------:R-:W-:Y:S05]  /*7700*/  BRA `(.L_x_185) ;  /* 0xffffffdc004c7947 */ /* 0x000fea000383ffff */
.L_x_121:
[----:B0-----:R0:W1:Y:S02]  /*7710*/  SYNCS.PHASECHK.TRANS64.TRYWAIT P0, [R7+URZ], R2 ;  /* 0x00000002070075a7 */ /* 0x001064000800017f */
[----:B-1----:R-:W-:Y:S05]  /*7720*/  @!P0 NANOSLEEP.SYNCS 0x989680 ;  /* 0x009896800000895d */ /* 0x002fea0003900000 */
[----:B------:R-:W1:Y:S02]  /*7730*/  @!P0 SYNCS.PHASECHK.TRANS64 P0, [R7+URZ], R2 ;  /* 0x00000002070085a7 */ /* 0x000e64000800007f */
[----:B-1----:R-:W-:Y:S05]  /*7740*/  @!P0 BRA `(.L_x_121) ;  /* 0xfffffffc00f08947 */ /* 0x002fea000383ffff */
[----:B------:R-:W-:Y:S05]  /*7750*/  BRA `(.L_x_186) ;  /* 0xffffffdc008c7947 */ /* 0x000fea000383ffff */
.L_x_122:
[----:B0-----:R0:W1:Y:S02]  /*7760*/  SYNCS.PHASECHK.TRANS64.TRYWAIT P0, [R6+URZ], R3 ;  /* 0x00000003060075a7 */ /* 0x001064000800017f */
[----:B-1----:R-:W-:Y:S05]  /*7770*/  @!P0 NANOSLEEP.SYNCS 0x989680 ;  /* 0x009896800000895d */ /* 0x002fea0003900000 */
[----:B------:R-:W1:Y:S02]  /*7780*/  @!P0 SYNCS.PHASECHK.TRANS64 P0, [R6+URZ], R3 ;  /* 0x00000003060085a7 */ /* 0x000e64000800007f */
[----:B-1----:R-:W-:Y:S05]  /*7790*/  @!P0 BRA `(.L_x_122) ;  /* 0xfffffffc00f08947 */ /* 0x002fea000383ffff */
[----:B------:R-:W-:Y:S05]  /*77a0*/  BRA `(.L_x_187) ;  /* 0xffffffdc009c7947 */ /* 0x000fea000383ffff */
.L_x_123:
[----:B0-----:R0:W1:Y:S02]  /*77b0*/  SYNCS.PHASECHK.TRANS64.TRYWAIT P0, [R7+URZ], R4 ;  /* 0x00000004070075a7 */ /* 0x001064000800017f */
[----:B-1----:R-:W-:Y:S05]  /*77c0*/  @!P0 NANOSLEEP.SYNCS 0x989680 ;  /* 0x009896800000895d */ /* 0x002fea0003900000 */
[----:B------:R-:W1:Y:S02]  /*77d0*/  @!P0 SYNCS.PHASECHK.TRANS64 P0, [R7+URZ], R4 ;  /* 0x00000004070085a7 */ /* 0x000e64000800007f */
[----:B-1----:R-:W-:Y:S05]  /*77e0*/  @!P0 BRA `(.L_x_123) ;  /* 0xfffffffc00f08947 */ /* 0x002fea000383ffff */
[----:B------:R-:W-:Y:S05]  /*77f0*/  BRA `(.L_x_188) ;  /* 0xffffffdc00ac7947 */ /* 0x000fea000383ffff */
.L_x_124:
[----:B0-----:R0:W1:Y:S02]  /*7800*/  SYNCS.PHASECHK.TRANS64.TRYWAIT P0, [R6+URZ], R3 ;  /* 0x00000003060075a7 */ /* 0x001064000800017f */
[----:B-1----:R-:W-:Y:S05]  /*7810*/  @!P0 NANOSLEEP.SYNCS 0x989680 ;  /* 0x009896800000895d */ /* 0x002fea0003900000 */
[----:B------:R-:W1:Y:S02]  /*7820*/  @!P0 SYNCS.PHASECHK.TRANS64 P0, [R6+URZ], R3 ;  /* 0x00000003060085a7 */ /* 0x000e64000800007f */
[----:B-1----:R-:W-:Y:S05]  /*7830*/  @!P0 BRA `(.L_x_124) ;  /* 0xfffffffc00f08947 */ /* 0x002fea000383ffff */
[----:B------:R-:W-:Y:S05]  /*7840*/  BRA `(.L_x_189) ;  /* 0xffffffdc00bc7947 */ /* 0x000fea000383ffff */
.L_x_125:
[----:B0-----:R0:W1:Y:S02]  /*7850*/  SYNCS.PHASECHK.TRANS64.TRYWAIT P0, [R7+URZ], R4 ;  /* 0x00000004070075a7 */ /* 0x001064000800017f */
[----:B-1----:R-:W-:Y:S05]  /*7860*/  @!P0 NANOSLEEP.SYNCS 0x989680 ;  /* 0x009896800000895d */ /* 0x002fea0003900000 */
[----:B------:R-:W1:Y:S02]  /*7870*/  @!P0 SYNCS.PHASECHK.TRANS64 P0, [R7+URZ], R4 ;  /* 0x00000004070085a7 */ /* 0x000e64000800007f */
[----:B-1----:R-:W-:Y:S05]  /*7880*/  @!P0 BRA `(.L_x_125) ;  /* 0xfffffffc00f08947 */ /* 0x002fea000383ffff */
[----:B------:R-:W-:Y:S05]  /*7890*/  BRA `(.L_x_190) ;  /* 0xffffffdc00cc7947 */ /* 0x000fea000383ffff */
.L_x_126:
[----:B0-----:R0:W1:Y:S02]  /*78a0*/  SYNCS.PHASECHK.TRANS64.TRYWAIT P0, [R6+URZ], R3 ;  /* 0x00000003060075a7 */ /* 0x001064000800017f */
[----:B-1----:R-:W-:Y:S05]  /*78b0*/  @!P0 NANOSLEEP.SYNCS 0x989680 ;  /* 0x009896800000895d */ /* 0x002fea0003900000 */
[----:B------:R-:W1:Y:S02]  /*78c0*/  @!P0 SYNCS.PHASECHK.TRANS64 P0, [R6+URZ], R3 ;  /* 0x00000003060085a7 */ /* 0x000e64000800007f */
[----:B-1----:R-:W-:Y:S05]  /*78d0*/  @!P0 BRA `(.L_x_126) ;  /* 0xfffffffc00f08947 */ /* 0x002fea000383ffff */
[----:B------:R-:W-:Y:S05]  /*78e0*/  BRA `(.L_x_191) ;  /* 0xffffffdc00dc7947 */ /* 0x000fea000383ffff */
.L_x_127:
[----:B0-----:R0:W1:Y:S02]  /*78f0*/  SYNCS.PHASECHK.TRANS64.TRYWAIT P0, [R7+URZ], R4 ;  /* 0x00000004070075a7 */ /* 0x001064000800017f */
[----:B-1----:R-:W-:Y:S05]  /*7900*/  @!P0 NANOSLEEP.SYNCS 0x989680 ;  /* 0x009896800000895d */ /* 0x002fea0003900000 */
[----:B------:R-:W1:Y:S02]  /*7910*/  @!P0 SYNCS.PHASECHK.TRANS64 P0, [R7+URZ], R4 ;  /* 0x00000004070085a7 */ /* 0x000e64000800007f */
[----:B-1----:R-:W-:Y:S05]  /*7920*/  @!P0 BRA `(.L_x_127) ;  /* 0xfffffffc00f08947 */ /* 0x002fea000383ffff */
[----:B------:R-:W-:Y:S05]  /*7930*/  BRA `(.L_x_192) ;  /* 0xffffffdc00ec7947 */ /* 0x000fea000383ffff */
.L_x_128:
[----:B0-----:R0:W1:Y:S02]  /*7940*/  SYNCS.PHASECHK.TRANS64.TRYWAIT P0, [R6+URZ], R3 ;  /* 0x00000003060075a7 */ /* 0x001064000800017f */
[----:B-1----:R-:W-:Y:S05]  /*7950*/  @!P0 NANOSLEEP.SYNCS 0x989680 ;  /* 0x009896800000895d */ /* 0x002fea0003900000 */
[----:B------:R-:W1:Y:S02]  /*7960*/  @!P0 SYNCS.PHASECHK.TRANS64 P0, [R6+URZ], R3 ;  /* 0x00000003060085a7 */ /* 0x000e64000800007f */
[----:B-1----:R-:W-:Y:S05]  /*7970*/  @!P0 BRA `(.L_x_128) ;  /* 0xfffffffc00f08947 */ /* 0x002fea000383ffff */
[----:B------:R-:W-:Y:S05]  /*7980*/  BRA `(.L_x_193) ;  /* 0xffffffdc00fc7947 */ /* 0x000fea000383ffff */
.L_x_129:
[----:B0-----:R0:W1:Y:S02]  /*7990*/  SYNCS.PHASECHK.TRANS64.TRYWAIT P0, [R7+URZ], R4 ;  /* 0x00000004070075a7 */ /* 0x001064000800017f */
[----:B-1----:R-:W-:Y:S05]  /*79a0*/  @!P0 NANOSLEEP.SYNCS 0x989680 ;  /* 0x009896800000895d */ /* 0x002fea0003900000 */
[----:B------:R-:W1:Y:S02]  /*79b0*/  @!P0 SYNCS.PHASECHK.TRANS64 P0, [R7+URZ], R4 ;  /* 0x00000004070085a7 */ /* 0x000e64000800007f */
[----:B-1----:R-:W-:Y:S05]  /*79c0*/  @!P0 BRA `(.L_x_129) ;  /* 0xfffffffc00f08947 */ /* 0x002fea000383ffff */
[----:B------:R-:W-:Y:S05]  /*79d0*/  BRA `(.L_x_194) ;  /* 0xffffffe0000c7947 */ /* 0x000fea000383ffff */
.L_x_130:
[----:B0-----:R0:W1:Y:S02]  /*79e0*/  SYNCS.PHASECHK.TRANS64.TRYWAIT P0, [R6+URZ], R3 ;  /* 0x00000003060075a7 */ /* 0x001064000800017f */
[----:B-1----:R-:W-:Y:S05]  /*79f0*/  @!P0 NANOSLEEP.SYNCS 0x989680 ;  /* 0x009896800000895d */ /* 0x002fea0003900000 */
[----:B------:R-:W1:Y:S02]  /*7a00*/  @!P0 SYNCS.PHASECHK.TRANS64 P0, [R6+URZ], R3 ;  /* 0x00000003060085a7 */ /* 0x000e64000800007f */
[----:B-1----:R-:W-:Y:S05]  /*7a10*/  @!P0 BRA `(.L_x_130) ;  /* 0xfffffffc00f08947 */ /* 0x002fea000383ffff */
[----:B------:R-:W-:Y:S05]  /*7a20*/  BRA `(.L_x_195) ;  /* 0xffffffe0001c7947 */ /* 0x000fea000383ffff */
.L_x_131:
[----:B0-----:R0:W1:Y:S02]  /*7a30*/  SYNCS.PHASECHK.TRANS64.TRYWAIT P0, [R7+URZ], R4 ;  /* 0x00000004070075a7 */ /* 0x001064000800017f */
[----:B-1----:R-:W-:Y:S05]  /*7a40*/  @!P0 NANOSLEEP.SYNCS 0x989680 ;  /* 0x009896800000895d */ /* 0x002fea0003900000 */
[----:B------:R-:W1:Y:S02]  /*7a50*/  @!P0 SYNCS.PHASECHK.TRANS64 P0, [R7+URZ], R4 ;  /* 0x00000004070085a7 */ /* 0x000e64000800007f */
[----:B-1----:R-:W-:Y:S05]  /*7a60*/  @!P0 BRA `(.L_x_131) ;  /* 0xfffffffc00f08947 */ /* 0x002fea000383ffff */
[----:B------:R-:W-:Y:S05]  /*7a70*/  BRA `(.L_x_196) ;  /* 0xffffffe0002c7947 */ /* 0x000fea000383ffff */
.L_x_132:
[----:B0-----:R0:W1:Y:S02]  /*7a80*/  SYNCS.PHASECHK.TRANS64.TRYWAIT P0, [R6+URZ], R3 ;  /* 0x00000003060075a7 */ /* 0x001064000800017f */
[----:B-1----:R-:W-:Y:S05]  /*7a90*/  @!P0 NANOSLEEP.SYNCS 0x989680 ;  /* 0x009896800000895d */ /* 0x002fea0003900000 */
[----:B------:R-:W1:Y:S02]  /*7aa0*/  @!P0 SYNCS.PHASECHK.TRANS64 P0, [R6+URZ], R3 ;  /* 0x00000003060085a7 */ /* 0x000e64000800007f */
[----:B-1----:R-:W-:Y:S05]  /*7ab0*/  @!P0 BRA `(.L_x_132) ;  /* 0xfffffffc00f08947 */ /* 0x002fea000383ffff */
[----:B------:R-:W-:Y:S05]  /*7ac0*/  BRA `(.L_x_197) ;  /* 0xffffffe0003c7947 */ /* 0x000fea000383ffff */
.L_x_133:
[----:B0-----:R0:W1:Y:S02]  /*7ad0*/  SYNCS.PHASECHK.TRANS64.TRYWAIT P0, [R7+URZ], R4 ;  /* 0x00000004070075a7 */ /* 0x001064000800017f */
[----:B-1----:R-:W-:Y:S05]  /*7ae0*/  @!P0 NANOSLEEP.SYNCS 0x989680 ;  /* 0x009896800000895d */ /* 0x002fea0003900000 */
[----:B------:R-:W1:Y:S02]  /*7af0*/  @!P0 SYNCS.PHASECHK.TRANS64 P0, [R7+URZ], R4 ;  /* 0x00000004070085a7 */ /* 0x000e64000800007f */
[----:B-1----:R-:W-:Y:S05]  /*7b00*/  @!P0 BRA `(.L_x_133) ;  /* 0xfffffffc00f08947 */ /* 0x002fea000383ffff */
[----:B------:R-:W-:Y:S05]  /*7b10*/  BRA `(.L_x_198) ;  /* 0xffffffe0004c7947 */ /* 0x000fea000383ffff */
.L_x_134:
[----:B0-----:R0:W1:Y:S02]  /*7b20*/  SYNCS.PHASECHK.TRANS64.TRYWAIT P0, [R6+URZ], R3 ;  /* 0x00000003060075a7 */ /* 0x001064000800017f */
[----:B-1----:R-:W-:Y:S05]  /*7b30*/  @!P0 NANOSLEEP.SYNCS 0x989680 ;  /* 0x009896800000895d */ /* 0x002fea0003900000 */
[----:B------:R-:W1:Y:S02]  /*7b40*/  @!P0 SYNCS.PHASECHK.TRANS64 P0, [R6+URZ], R3 ;  /* 0x00000003060085a7 */ /* 0x000e64000800007f */
[----:B-1----:R-:W-:Y:S05]  /*7b50*/  @!P0 BRA `(.L_x_134) ;  /* 0xfffffffc00f08947 */ /* 0x002fea000383ffff */
[----:B------:R-:W-:Y:S05]  /*7b60*/  BRA `(.L_x_199) ;  /* 0xffffffe0005c7947 */ /* 0x000fea000383ffff */
.L_x_135:
[----:B0-----:R0:W1:Y:S02]  /*7b70*/  SYNCS.PHASECHK.TRANS64.TRYWAIT P0, [R7+URZ], R4 ;  /* 0x00000004070075a7 */ /* 0x001064000800017f */
[----:B-1----:R-:W-:Y:S05]  /*7b80*/  @!P0 NANOSLEEP.SYNCS 0x989680 ;  /* 0x009896800000895d */ /* 0x002fea0003900000 */
[----:B------:R-:W1:Y:S02]  /*7b90*/  @!P0 SYNCS.PHASECHK.TRANS64 P0, [R7+URZ], R4 ;  /* 0x00000004070085a7 */ /* 0x000e64000800007f */
[----:B-1----:R-:W-:Y:S05]  /*7ba0*/  @!P0 BRA `(.L_x_135) ;  /* 0xfffffffc00f08947 */ /* 0x002fea000383ffff */
[----:B------:R-:W-:Y:S05]  /*7bb0*/  BRA `(.L_x_200) ;  /* 0xffffffe0006c7947 */ /* 0x000fea000383ffff */
.L_x_136:
[----:B0-----:R0:W1:Y:S02]  /*7bc0*/  SYNCS.PHASECHK.TRANS64.TRYWAIT P0, [R6+URZ], R3 ;  /* 0x00000003060075a7 */ /* 0x001064000800017f */
[----:B-1----:R-:W-:Y:S05]  /*7bd0*/  @!P0 NANOSLEEP.SYNCS 0x989680 ;  /* 0x009896800000895d */ /* 0x002fea0003900000 */
[----:B------:R-:W1:Y:S02]  /*7be0*/  @!P0 SYNCS.PHASECHK.TRANS64 P0, [R6+URZ], R3 ;  /* 0x00000003060085a7 */ /* 0x000e64000800007f */
[----:B-1----:R-:W-:Y:S05]  /*7bf0*/  @!P0 BRA `(.L_x_136) ;  /* 0xfffffffc00f08947 */ /* 0x002fea000383ffff */
[----:B------:R-:W-:Y:S05]  /*7c00*/  BRA `(.L_x_201) ;  /* 0xffffffe0007c7947 */ /* 0x000fea000383ffff */
.L_x_137:
[----:B0-----:R0:W1:Y:S02]  /*7c10*/  SYNCS.PHASECHK.TRANS64.TRYWAIT P0, [R7+URZ], R4 ;  /* 0x00000004070075a7 */ /* 0x001064000800017f */
[----:B-1----:R-:W-:Y:S05]  /*7c20*/  @!P0 NANOSLEEP.SYNCS 0x989680 ;  /* 0x009896800000895d */ /* 0x002fea0003900000 */
[----:B------:R-:W1:Y:S02]  /*7c30*/  @!P0 SYNCS.PHASECHK.TRANS64 P0, [R7+URZ], R4 ;  /* 0x00000004070085a7 */ /* 0x000e64000800007f */
[----:B-1----:R-:W-:Y:S05]  /*7c40*/  @!P0 BRA `(.L_x_137) ;  /* 0xfffffffc00f08947 */ /* 0x002fea000383ffff */
[----:B------:R-:W-:Y:S05]  /*7c50*/  BRA `(.L_x_202) ;  /* 0xffffffe0008c7947 */ /* 0x000fea000383ffff */
.L_x_138:
[----:B0-----:R0:W1:Y:S02]  /*7c60*/  SYNCS.PHASECHK.TRANS64.TRYWAIT P0, [R6+URZ], R3 ;  /* 0x00000003060075a7 */ /* 0x001064000800017f */
[----:B-1----:R-:W-:Y:S05]  /*7c70*/  @!P0 NANOSLEEP.SYNCS 0x989680 ;  /* 0x009896800000895d */ /* 0x002fea0003900000 */
[----:B------:R-:W1:Y:S02]  /*7c80*/  @!P0 SYNCS.PHASECHK.TRANS64 P0, [R6+URZ], R3 ;  /* 0x00000003060085a7 */ /* 0x000e64000800007f */
[----:B-1----:R-:W-:Y:S05]  /*7c90*/  @!P0 BRA `(.L_x_138) ;  /* 0xfffffffc00f08947 */ /* 0x002fea000383ffff */
[----:B------:R-:W-:Y:S05]  /*7ca0*/  BRA `(.L_x_203) ;  /* 0xffffffe0009c7947 */ /* 0x000fea000383ffff */
.L_x_139:
[----:B0-----:R0:W1:Y:S02]  /*7cb0*/  SYNCS.PHASECHK.TRANS64.TRYWAIT P0, [R7+URZ], R4 ;  /* 0x00000004070075a7 */ /* 0x001064000800017f */
[----:B-1----:R-:W-:Y:S05]  /*7cc0*/  @!P0 NANOSLEEP.SYNCS 0x989680 ;  /* 0x009896800000895d */ /* 0x002fea0003900000 */
[----:B------:R-:W1:Y:S02]  /*7cd0*/  @!P0 SYNCS.PHASECHK.TRANS64 P0, [R7+URZ], R4 ;  /* 0x00000004070085a7 */ /* 0x000e64000800007f */
[----:B-1----:R-:W-:Y:S05]  /*7ce0*/  @!P0 BRA `(.L_x_139) ;  /* 0xfffffffc00f08947 */ /* 0x002fea000383ffff */
[----:B------:R-:W-:Y:S05]  /*7cf0*/  BRA `(.L_x_204) ;  /* 0xffffffe000ac7947 */ /* 0x000fea000383ffff */
.L_x_140:
[----:B0-----:R0:W1:Y:S02]  /*7d00*/  SYNCS.PHASECHK.TRANS64.TRYWAIT P0, [R6+URZ], R3 ;  /* 0x00000003060075a7 */ /* 0x001064000800017f */
[----:B-1----:R-:W-:Y:S05]  /*7d10*/  @!P0 NANOSLEEP.SYNCS 0x989680 ;  /* 0x009896800000895d */ /* 0x002fea0003900000 */
[----:B------:R-:W1:Y:S02]  /*7d20*/  @!P0 SYNCS.PHASECHK.TRANS64 P0, [R6+URZ], R3 ;  /* 0x00000003060085a7 */ /* 0x000e64000800007f */
[----:B-1----:R-:W-:Y:S05]  /*7d30*/  @!P0 BRA `(.L_x_140) ;  /* 0xfffffffc00f08947 */ /* 0x002fea000383ffff */
[----:B------:R-:W-:Y:S05]  /*7d40*/  BRA `(.L_x_205) ;  /* 0xffffffe000bc7947 */ /* 0x000fea000383ffff */
.L_x_141:
[----:B0-----:R0:W1:Y:S02]  /*7d50*/  SYNCS.PHASECHK.TRANS64.TRYWAIT P0, [R7+URZ], R4 ;  /* 0x00000004070075a7 */ /* 0x001064000800017f */
[----:B-1----:R-:W-:Y:S05]  /*7d60*/  @!P0 NANOSLEEP.SYNCS 0x989680 ;  /* 0x009896800000895d */ /* 0x002fea0003900000 */
[----:B------:R-:W1:Y:S02]  /*7d70*/  @!P0 SYNCS.PHASECHK.TRANS64 P0, [R7+URZ], R4 ;  /* 0x00000004070085a7 */ /* 0x000e64000800007f */
[----:B-1----:R-:W-:Y:S05]  /*7d80*/  @!P0 BRA `(.L_x_141) ;  /* 0xfffffffc00f08947 */ /* 0x002fea000383ffff */
[----:B------:R-:W-:Y:S05]  /*7d90*/  BRA `(.L_x_206) ;  /* 0xffffffe000cc7947 */ /* 0x000fea000383ffff */
.L_x_142:
[----:B0-----:R0:W1:Y:S02]  /*7da0*/  SYNCS.PHASECHK.TRANS64.TRYWAIT P0, [R6+URZ], R3 ;  /* 0x00000003060075a7 */ /* 0x001064000800017f */
[----:B-1----:R-:W-:Y:S05]  /*7db0*/  @!P0 NANOSLEEP.SYNCS 0x989680 ;  /* 0x009896800000895d */ /* 0x002fea0003900000 */
[----:B------:R-:W1:Y:S02]  /*7dc0*/  @!P0 SYNCS.PHASECHK.TRANS64 P0, [R6+URZ], R3 ;  /* 0x00000003060085a7 */ /* 0x000e64000800007f */
[----:B-1----:R-:W-:Y:S05]  /*7dd0*/  @!P0 BRA `(.L_x_142) ;  /* 0xfffffffc00f08947 */ /* 0x002fea000383ffff */
[----:B------:R-:W-:Y:S05]  /*7de0*/  BRA `(.L_x_207) ;  /* 0xffffffe000dc7947 */ /* 0x000fea000383ffff */
.L_x_143:
[----:B0-----:R0:W1:Y:S02]  /*7df0*/  SYNCS.PHASECHK.TRANS64.TRYWAIT P0, [R7+URZ], R4 ;  /* 0x00000004070075a7 */ /* 0x001064000800017f */
[----:B-1----:R-:W-:Y:S05]  /*7e00*/  @!P0 NANOSLEEP.SYNCS 0x989680 ;  /* 0x009896800000895d */ /* 0x002fea0003900000 */
[----:B------:R-:W1:Y:S02]  /*7e10*/  @!P0 SYNCS.PHASECHK.TRANS64 P0, [R7+URZ], R4 ;  /* 0x00000004070085a7 */ /* 0x000e64000800007f */
[----:B-1----:R-:W-:Y:S05]  /*7e20*/  @!P0 BRA `(.L_x_143) ;  /* 0xfffffffc00f08947 */ /* 0x002fea000383ffff */
[----:B------:R-:W-:Y:S05]  /*7e30*/  BRA `(.L_x_208) ;  /* 0xffffffe000ec7947 */ /* 0x000fea000383ffff */
.L_x_144:
[----:B0-----:R0:W1:Y:S02]  /*7e40*/  SYNCS.PHASECHK.TRANS64.TRYWAIT P0, [R6+URZ], R3 ;  /* 0x00000003060075a7 */ /* 0x001064000800017f */
[----:B-1----:R-:W-:Y:S05]  /*7e50*/  @!P0 NANOSLEEP.SYNCS 0x989680 ;  /* 0x009896800000895d */ /* 0x002fea0003900000 */
[----:B------:R-:W1:Y:S02]  /*7e60*/  @!P0 SYNCS.PHASECHK.TRANS64 P0, [R6+URZ], R3 ;  /* 0x00000003060085a7 */ /* 0x000e64000800007f */
[----:B-1----:R-:W-:Y:S05]  /*7e70*/  @!P0 BRA `(.L_x_144) ;  /* 0xfffffffc00f08947 */ /* 0x002fea000383ffff */
[----:B------:R-:W-:Y:S05]  /*7e80*/  BRA `(.L_x_209) ;  /* 0xffffffe000fc7947 */ /* 0x000fea000383ffff */
.L_x_145:
[----:B0-----:R0:W1:Y:S02]  /*7e90*/  SYNCS.PHASECHK.TRANS64.TRYWAIT P0, [R7+URZ], R4 ;  /* 0x00000004070075a7 */ /* 0x001064000800017f */
[----:B-1----:R-:W-:Y:S05]  /*7ea0*/  @!P0 NANOSLEEP.SYNCS 0x989680 ;  /* 0x009896800000895d */ /* 0x002fea0003900000 */
[----:B------:R-:W1:Y:S02]  /*7eb0*/  @!P0 SYNCS.PHASECHK.TRANS64 P0, [R7+URZ], R4 ;  /* 0x00000004070085a7 */ /* 0x000e64000800007f */
[----:B-1----:R-:W-:Y:S05]  /*7ec0*/  @!P0 BRA `(.L_x_145) ;  /* 0xfffffffc00f08947 */ /* 0x002fea000383ffff */
[----:B------:R-:W-:Y:S05]  /*7ed0*/  BRA `(.L_x_210) ;  /* 0xffffffe4000c7947 */ /* 0x000fea000383ffff */
.L_x_146:
[----:B0-----:R0:W1:Y:S02]  /*7ee0*/  SYNCS.PHASECHK.TRANS64.TRYWAIT P0, [R6+URZ], R3 ;  /* 0x00000003060075a7 */ /* 0x001064000800017f */
[----:B-1----:R-:W-:Y:S05]  /*7ef0*/  @!P0 NANOSLEEP.SYNCS 0x989680 ;  /* 0x009896800000895d */ /* 0x002fea0003900000 */
[----:B------:R-:W1:Y:S02]  /*7f00*/  @!P0 SYNCS.PHASECHK.TRANS64 P0, [R6+URZ], R3 ;  /* 0x00000003060085a7 */ /* 0x000e64000800007f */
[----:B-1----:R-:W-:Y:S05]  /*7f10*/  @!P0 BRA `(.L_x_146) ;  /* 0xfffffffc00f08947 */ /* 0x002fea000383ffff */
[----:B------:R-:W-:Y:S05]  /*7f20*/  BRA `(.L_x_211) ;  /* 0xffffffe4001c7947 */ /* 0x000fea000383ffff */
.L_x_147:
[----:B0-----:R0:W1:Y:S02]  /*7f30*/  SYNCS.PHASECHK.TRANS64.TRYWAIT P0, [R7+URZ], R4 ;  /* 0x00000004070075a7 */ /* 0x001064000800017f */
[----:B-1----:R-:W-:Y:S05]  /*7f40*/  @!P0 NANOSLEEP.SYNCS 0x989680 ;  /* 0x009896800000895d */ /* 0x002fea0003900000 */
[----:B------:R-:W1:Y:S02]  /*7f50*/  @!P0 SYNCS.PHASECHK.TRANS64 P0, [R7+URZ], R4 ;  /* 0x00000004070085a7 */ /* 0x000e64000800007f */
[----:B-1----:R-:W-:Y:S05]  /*7f60*/  @!P0 BRA `(.L_x_147) ;  /* 0xfffffffc00f08947 */ /* 0x002fea000383ffff */
[----:B------:R-:W-:Y:S05]  /*7f70*/  BRA `(.L_x_212) ;  /* 0xffffffe4002c7947 */ /* 0x000fea000383ffff */
.L_x_148:
[----:B0-----:R0:W1:Y:S02]  /*7f80*/  SYNCS.PHASECHK.TRANS64.TRYWAIT P0, [R6+URZ], R3 ;  /* 0x00000003060075a7 */ /* 0x001064000800017f */
[----:B-1----:R-:W-:Y:S05]  /*7f90*/  @!P0 NANOSLEEP.SYNCS 0x989680 ;  /* 0x009896800000895d */ /* 0x002fea0003900000 */
[----:B------:R-:W1:Y:S02]  /*7fa0*/  @!P0 SYNCS.PHASECHK.TRANS64 P0, [R6+URZ], R3 ;  /* 0x00000003060085a7 */ /* 0x000e64000800007f */
[----:B-1----:R-:W-:Y:S05]  /*7fb0*/  @!P0 BRA `(.L_x_148) ;  /* 0xfffffffc00f08947 */ /* 0x002fea000383ffff */
[----:B------:R-:W-:Y:S05]  /*7fc0*/  BRA `(.L_x_213) ;  /* 0xffffffe4003c7947 */ /* 0x000fea000383ffff */
.L_x_149:
[----:B0-----:R0:W1:Y:S02]  /*7fd0*/  SYNCS.PHASECHK.TRANS64.TRYWAIT P0, [R7+URZ], R4 ;  /* 0x00000004070075a7 */ /* 0x001064000800017f */
[----:B-1----:R-:W-:Y:S05]  /*7fe0*/  @!P0 NANOSLEEP.SYNCS 0x989680 ;  /* 0x009896800000895d */ /* 0x002fea0003900000 */
[----:B------:R-:W1:Y:S02]  /*7ff0*/  @!P0 SYNCS.PHASECHK.TRANS64 P0, [R7+URZ], R4 ;  /* 0x00000004070085a7 */ /* 0x000e64000800007f */
[----:B-1----:R-:W-:Y:S05]  /*8000*/  @!P0 BRA `(.L_x_149) ;  /* 0xfffffffc00f08947 */ /* 0x002fea000383ffff */
[----:B------:R-:W-:Y:S05]  /*8010*/  BRA `(.L_x_214) ;  /* 0xffffffe4004c7947 */ /* 0x000fea000383ffff */
.L_x_150:
[----:B0-----:R0:W1:Y:S02]  /*8020*/  SYNCS.PHASECHK.TRANS64.TRYWAIT P0, [R6+URZ], R3 ;  /* 0x00000003060075a7 */ /* 0x001064000800017f */
[----:B-1----:R-:W-:Y:S05]  /*8030*/  @!P0 NANOSLEEP.SYNCS 0x989680 ;  /* 0x009896800000895d */ /* 0x002fea0003900000 */
[----:B------:R-:W1:Y:S02]  /*8040*/  @!P0 SYNCS.PHASECHK.TRANS64 P0, [R6+URZ], R3 ;  /* 0x00000003060085a7 */ /* 0x000e64000800007f */
[----:B-1----:R-:W-:Y:S05]  /*8050*/  @!P0 BRA `(.L_x_150) ;  /* 0xfffffffc00f08947 */ /* 0x002fea000383ffff */
[----:B------:R-:W-:Y:S05]  /*8060*/  BRA `(.L_x_215) ;  /* 0xffffffe4005c7947 */ /* 0x000fea000383ffff */
.L_x_151:
[----:B0-----:R0:W1:Y:S02]  /*8070*/  SYNCS.PHASECHK.TRANS64.TRYWAIT P0, [R7+URZ], R4 ;  /* 0x00000004070075a7 */ /* 0x001064000800017f */
[----:B-1----:R-:W-:Y:S05]  /*8080*/  @!P0 NANOSLEEP.SYNCS 0x989680 ;  /* 0x009896800000895d */ /* 0x002fea0003900000 */
[----:B------:R-:W1:Y:S02]  /*8090*/  @!P0 SYNCS.PHASECHK.TRANS64 P0, [R7+URZ], R4 ;  /* 0x00000004070085a7 */ /* 0x000e64000800007f */
[----:B-1----:R-:W-:Y:S05]  /*80a0*/  @!P0 BRA `(.L_x_151) ;  /* 0xfffffffc00f08947 */ /* 0x002fea000383ffff */
[----:B------:R-:W-:Y:S05]  /*80b0*/  BRA `(.L_x_216) ;  /* 0xffffffe4006c7947 */ /* 0x000fea000383ffff */
.L_x_152:
[----:B0-----:R0:W1:Y:S02]  /*80c0*/  SYNCS.PHASECHK.TRANS64.TRYWAIT P0, [R6+URZ], R3 ;  /* 0x00000003060075a7 */ /* 0x001064000800017f */
[----:B-1----:R-:W-:Y:S05]  /*80d0*/  @!P0 NANOSLEEP.SYNCS 0x989680 ;  /* 0x009896800000895d */ /* 0x002fea0003900000 */
[----:B------:R-:W1:Y:S02]  /*80e0*/  @!P0 SYNCS.PHASECHK.TRANS64 P0, [R6+URZ], R3 ;  /* 0x00000003060085a7 */ /* 0x000e64000800007f */
[----:B-1----:R-:W-:Y:S05]  /*80f0*/  @!P0 BRA `(.L_x_152) ;  /* 0xfffffffc00f08947 */ /* 0x002fea000383ffff */
[----:B------:R-:W-:Y:S05]  /*8100*/  BRA `(.L_x_217) ;  /* 0xffffffe4007c7947 */ /* 0x000fea000383ffff */
.L_x_153:
[----:B0-----:R0:W1:Y:S02]  /*8110*/  SYNCS.PHASECHK.TRANS64.TRYWAIT P0, [R7+URZ], R4 ;  /* 0x00000004070075a7 */ /* 0x001064000800017f */
[----:B-1----:R-:W-:Y:S05]  /*8120*/  @!P0 NANOSLEEP.SYNCS 0x989680 ;  /* 0x009896800000895d */ /* 0x002fea0003900000 */
[----:B------:R-:W1:Y:S02]  /*8130*/  @!P0 SYNCS.PHASECHK.TRANS64 P0, [R7+URZ], R4 ;  /* 0x00000004070085a7 */ /* 0x000e64000800007f */
[----:B-1----:R-:W-:Y:S05]  /*8140*/  @!P0 BRA `(.L_x_153) ;  /* 0xfffffffc00f08947 */ /* 0x002fea000383ffff */
[----:B------:R-:W-:Y:S05]  /*8150*/  BRA `(.L_x_218) ;  /* 0xffffffe4008c7947 */ /* 0x000fea000383ffff */
.L_x_154:
[----:B0-----:R0:W1:Y:S02]  /*8160*/  SYNCS.PHASECHK.TRANS64.TRYWAIT P0, [R6+URZ], R3 ;  /* 0x00000003060075a7 */ /* 0x001064000800017f */
[----:B-1----:R-:W-:Y:S05]  /*8170*/  @!P0 NANOSLEEP.SYNCS 0x989680 ;  /* 0x009896800000895d */ /* 0x002fea0003900000 */
[----:B------:R-:W1:Y:S02]  /*8180*/  @!P0 SYNCS.PHASECHK.TRANS64 P0, [R6+URZ], R3 ;  /* 0x00000003060085a7 */ /* 0x000e64000800007f */
[----:B-1----:R-:W-:Y:S05]  /*8190*/  @!P0 BRA `(.L_x_154) ;  /* 0xfffffffc00f08947 */ /* 0x002fea000383ffff */
[----:B------:R-:W-:Y:S05]  /*81a0*/  BRA `(.L_x_219) ;  /* 0xffffffe4009c7947 */ /* 0x000fea000383ffff */
.L_x_155:
[----:B0-----:R0:W1:Y:S02]  /*81b0*/  SYNCS.PHASECHK.TRANS64.TRYWAIT P0, [R7+URZ], R4 ;  /* 0x00000004070075a7 */ /* 0x001064000800017f */
[----:B-1----:R-:W-:Y:S05]  /*81c0*/  @!P0 NANOSLEEP.SYNCS 0x989680 ;  /* 0x009896800000895d */ /* 0x002fea0003900000 */
[----:B------:R-:W1:Y:S02]  /*81d0*/  @!P0 SYNCS.PHASECHK.TRANS64 P0, [R7+URZ], R4 ;  /* 0x00000004070085a7 */ /* 0x000e64000800007f */
[----:B-1----:R-:W-:Y:S05]  /*81e0*/  @!P0 BRA `(.L_x_155) ;  /* 0xfffffffc00f08947 */ /* 0x002fea000383ffff */
[----:B------:R-:W-:Y:S05]  /*81f0*/  BRA `(.L_x_220) ;  /* 0xffffffe400ac7947 */ /* 0x000fea000383ffff */
.L_x_156:
[----:B0-----:R0:W1:Y:S02]  /*8200*/  SYNCS.PHASECHK.TRANS64.TRYWAIT P0, [R6+URZ], R3 ;  /* 0x00000003060075a7 */ /* 0x001064000800017f */
[----:B-1----:R-:W-:Y:S05]  /*8210*/  @!P0 NANOSLEEP.SYNCS 0x989680 ;  /* 0x009896800000895d */ /* 0x002fea0003900000 */
[----:B------:R-:W1:Y:S02]  /*8220*/  @!P0 SYNCS.PHASECHK.TRANS64 P0, [R6+URZ], R3 ;  /* 0x00000003060085a7 */ /* 0x000e64000800007f */
[----:B-1----:R-:W-:Y:S05]  /*8230*/  @!P0 BRA `(.L_x_156) ;  /* 0xfffffffc00f08947 */ /* 0x002fea000383ffff */
[----:B------:R-:W-:Y:S05]  /*8240*/  BRA `(.L_x_221) ;  /* 0xffffffe400bc7947 */ /* 0x000fea000383ffff */
.L_x_157:
[----:B0-----:R0:W1:Y:S02]  /*8250*/  SYNCS.PHASECHK.TRANS64.TRYWAIT P0, [R7+URZ], R4 ;  /* 0x00000004070075a7 */ /* 0x001064000800017f */
[----:B-1----:R-:W-:Y:S05]  /*8260*/  @!P0 NANOSLEEP.SYNCS 0x989680 ;  /* 0x009896800000895d */ /* 0x002fea0003900000 */
[----:B------:R-:W1:Y:S02]  /*8270*/  @!P0 SYNCS.PHASECHK.TRANS64 P0, [R7+URZ], R4 ;  /* 0x00000004070085a7 */ /* 0x000e64000800007f */
[----:B-1----:R-:W-:Y:S05]  /*8280*/  @!P0 BRA `(.L_x_157) ;  /* 0xfffffffc00f08947 */ /* 0x002fea000383ffff */
[----:B------:R-:W-:Y:S05]  /*8290*/  BRA `(.L_x_222) ;  /* 0xffffffe400cc7947 */ /* 0x000fea000383ffff */
.L_x_158:
[----:B0-----:R0:W1:Y:S02]  /*82a0*/  SYNCS.PHASECHK.TRANS64.TRYWAIT P0, [R6+URZ], R3 ;  /* 0x00000003060075a7 */ /* 0x001064000800017f */
[----:B-1----:R-:W-:Y:S05]  /*82b0*/  @!P0 NANOSLEEP.SYNCS 0x989680 ;  /* 0x009896800000895d */ /* 0x002fea0003900000 */
[----:B------:R-:W1:Y:S02]  /*82c0*/  @!P0 SYNCS.PHASECHK.TRANS64 P0, [R6+URZ], R3 ;  /* 0x00000003060085a7 */ /* 0x000e64000800007f */
[----:B-1----:R-:W-:Y:S05]  /*82d0*/  @!P0 BRA `(.L_x_158) ;  /* 0xfffffffc00f08947 */ /* 0x002fea000383ffff */
[----:B------:R-:W-:Y:S05]  /*82e0*/  BRA `(.L_x_223) ;  /* 0xffffffe400dc7947 */ /* 0x000fea000383ffff */
.L_x_159:
[----:B0-----:R0:W1:Y:S02]  /*82f0*/  SYNCS.PHASECHK.TRANS64.TRYWAIT P0, [R7+URZ], R4 ;  /* 0x00000004070075a7 */ /* 0x001064000800017f */
[----:B-1----:R-:W-:Y:S05]  /*8300*/  @!P0 NANOSLEEP.SYNCS 0x989680 ;  /* 0x009896800000895d */ /* 0x002fea0003900000 */
[----:B------:R-:W1:Y:S02]  /*8310*/  @!P0 SYNCS.PHASECHK.TRANS64 P0, [R7+URZ], R4 ;  /* 0x00000004070085a7 */ /* 0x000e64000800007f */
[----:B-1----:R-:W-:Y:S05]  /*8320*/  @!P0 BRA `(.L_x_159) ;  /* 0xfffffffc00f08947 */ /* 0x002fea000383ffff */
[----:B------:R-:W-:Y:S05]  /*8330*/  BRA `(.L_x_224) ;  /* 0xffffffe400ec7947 */ /* 0x000fea000383ffff */
.L_x_160:
[----:B0-----:R0:W1:Y:S02]  /*8340*/  SYNCS.PHASECHK.TRANS64.TRYWAIT P0, [R6+URZ], R3 ;  /* 0x00000003060075a7 */ /* 0x001064000800017f */
[----:B-1----:R-:W-:Y:S05]  /*8350*/  @!P0 NANOSLEEP.SYNCS 0x989680 ;  /* 0x009896800000895d */ /* 0x002fea0003900000 */
[----:B------:R-:W1:Y:S02]  /*8360*/  @!P0 SYNCS.PHASECHK.TRANS64 P0, [R6+URZ], R3 ;  /* 0x00000003060085a7 */ /* 0x000e64000800007f */
[----:B-1----:R-:W-:Y:S05]  /*8370*/  @!P0 BRA `(.L_x_160) ;  /* 0xfffffffc00f08947 */ /* 0x002fea000383ffff */
[----:B------:R-:W-:Y:S05]  /*8380*/  BRA `(.L_x_225) ;  /* 0xffffffe400fc7947 */ /* 0x000fea000383ffff */
.L_x_161:
[----:B0-----:R0:W1:Y:S02]  /*8390*/  SYNCS.PHASECHK.TRANS64.TRYWAIT P0, [R7+URZ], R4 ;  /* 0x00000004070075a7 */ /* 0x001064000800017f */
[----:B-1----:R-:W-:Y:S05]  /*83a0*/  @!P0 NANOSLEEP.SYNCS 0x989680 ;  /* 0x009896800000895d */ /* 0x002fea0003900000 */
[----:B------:R-:W1:Y:S02]  /*83b0*/  @!P0 SYNCS.PHASECHK.TRANS64 P0, [R7+URZ], R4 ;  /* 0x00000004070085a7 */ /* 0x000e64000800007f */
[----:B-1----:R-:W-:Y:S05]  /*83c0*/  @!P0 BRA `(.L_x_161) ;  /* 0xfffffffc00f08947 */ /* 0x002fea000383ffff */
[----:B------:R-:W-:Y:S05]  /*83d0*/  BRA `(.L_x_226) ;  /* 0xffffffe8000c7947 */ /* 0x000fea000383ffff */
.L_x_162:
[----:B0-----:R0:W1:Y:S02]  /*83e0*/  SYNCS.PHASECHK.TRANS64.TRYWAIT P0, [R6+URZ], R3 ;  /* 0x00000003060075a7 */ /* 0x001064000800017f */
[----:B-1----:R-:W-:Y:S05]  /*83f0*/  @!P0 NANOSLEEP.SYNCS 0x989680 ;  /* 0x009896800000895d */ /* 0x002fea0003900000 */
[----:B------:R-:W1:Y:S02]  /*8400*/  @!P0 SYNCS.PHASECHK.TRANS64 P0, [R6+URZ], R3 ;  /* 0x00000003060085a7 */ /* 0x000e64000800007f */
[----:B-1----:R-:W-:Y:S05]  /*8410*/  @!P0 BRA `(.L_x_162) ;  /* 0xfffffffc00f08947 */ /* 0x002fea000383ffff */
[----:B------:R-:W-:Y:S05]  /*8420*/  BRA `(.L_x_227) ;  /* 0xffffffe8001c7947 */ /* 0x000fea000383ffff */
.L_x_163:
[----:B0-----:R0:W1:Y:S02]  /*8430*/  SYNCS.PHASECHK.TRANS64.TRYWAIT P0, [R7+URZ], R4 ;  /* 0x00000004070075a7 */ /* 0x001064000800017f */
[----:B-1----:R-:W-:Y:S05]  /*8440*/  @!P0 NANOSLEEP.SYNCS 0x989680 ;  /* 0x009896800000895d */ /* 0x002fea0003900000 */
[----:B------:R-:W1:Y:S02]  /*8450*/  @!P0 SYNCS.PHASECHK.TRANS64 P0, [R7+URZ], R4 ;  /* 0x00000004070085a7 */ /* 0x000e64000800007f */
[----:B-1----:R-:W-:Y:S05]  /*8460*/  @!P0 BRA `(.L_x_163) ;  /* 0xfffffffc00f08947 */ /* 0x002fea000383ffff */
[----:B------:R-:W-:Y:S05]  /*8470*/  BRA `(.L_x_228) ;  /* 0xffffffe8002c7947 */ /* 0x000fea000383ffff */
.L_x_164:
[----:B0-----:R0:W1:Y:S02]  /*8480*/  SYNCS.PHASECHK.TRANS64.TRYWAIT P0, [R6+URZ], R3 ;  /* 0x00000003060075a7 */ /* 0x001064000800017f */
[----:B-1----:R-:W-:Y:S05]  /*8490*/  @!P0 NANOSLEEP.SYNCS 0x989680 ;  /* 0x009896800000895d */ /* 0x002fea0003900000 */
[----:B------:R-:W1:Y:S02]  /*84a0*/  @!P0 SYNCS.PHASECHK.TRANS64 P0, [R6+URZ], R3 ;  /* 0x00000003060085a7 */ /* 0x000e64000800007f */
[----:B-1----:R-:W-:Y:S05]  /*84b0*/  @!P0 BRA `(.L_x_164) ;  /* 0xfffffffc00f08947 */ /* 0x002fea000383ffff */
[----:B------:R-:W-:Y:S05]  /*84c0*/  BRA `(.L_x_229) ;  /* 0xffffffe8003c7947 */ /* 0x000fea000383ffff */
.L_x_165:
[----:B0-----:R0:W1:Y:S02]  /*84d0*/  SYNCS.PHASECHK.TRANS64.TRYWAIT P0, [R7+URZ], R4 ;  /* 0x00000004070075a7 */ /* 0x001064000800017f */
[----:B-1----:R-:W-:Y:S05]  /*84e0*/  @!P0 NANOSLEEP.SYNCS 0x989680 ;  /* 0x009896800000895d */ /* 0x002fea0003900000 */
[----:B------:R-:W1:Y:S02]  /*84f0*/  @!P0 SYNCS.PHASECHK.TRANS64 P0, [R7+URZ], R4 ;  /* 0x00000004070085a7 */ /* 0x000e64000800007f */
[----:B-1----:R-:W-:Y:S05]  /*8500*/  @!P0 BRA `(.L_x_165) ;  /* 0xfffffffc00f08947 */ /* 0x002fea000383ffff */
[----:B------:R-:W-:Y:S05]  /*8510*/  BRA `(.L_x_230) ;  /* 0xffffffe8004c7947 */ /* 0x000fea000383ffff */
.L_x_166:
[----:B0-----:R0:W1:Y:S02]  /*8520*/  SYNCS.PHASECHK.TRANS64.TRYWAIT P0, [R6+URZ], R3 ;  /* 0x00000003060075a7 */ /* 0x001064000800017f */
[----:B-1----:R-:W-:Y:S05]  /*8530*/  @!P0 NANOSLEEP.SYNCS 0x989680 ;  /* 0x009896800000895d */ /* 0x002fea0003900000 */
[----:B------:R-:W1:Y:S02]  /*8540*/  @!P0 SYNCS.PHASECHK.TRANS64 P0, [R6+URZ], R3 ;  /* 0x00000003060085a7 */ /* 0x000e64000800007f */
[----:B-1----:R-:W-:Y:S05]  /*8550*/  @!P0 BRA `(.L_x_166) ;  /* 0xfffffffc00f08947 */ /* 0x002fea000383ffff */
[----:B------:R-:W-:Y:S05]  /*8560*/  BRA `(.L_x_231) ;  /* 0xffffffe8005c7947 */ /* 0x000fea000383ffff */
.L_x_167:
[----:B0-----:R0:W1:Y:S02]  /*8570*/  SYNCS.PHASECHK.TRANS64.TRYWAIT P0, [R7+URZ], R4 ;  /* 0x00000004070075a7 */ /* 0x001064000800017f */
[----:B-1----:R-:W-:Y:S05]  /*8580*/  @!P0 NANOSLEEP.SYNCS 0x989680 ;  /* 0x009896800000895d */ /* 0x002fea0003900000 */
[----:B------:R-:W1:Y:S02]  /*8590*/  @!P0 SYNCS.PHASECHK.TRANS64 P0, [R7+URZ], R4 ;  /* 0x00000004070085a7 */ /* 0x000e64000800007f */
[----:B-1----:R-:W-:Y:S05]  /*85a0*/  @!P0 BRA `(.L_x_167) ;  /* 0xfffffffc00f08947 */ /* 0x002fea000383ffff */
[----:B------:R-:W-:Y:S05]  /*85b0*/  BRA `(.L_x_232) ;  /* 0xffffffe8006c7947 */ /* 0x000fea000383ffff */
.L_x_168:
[----:B0-----:R0:W1:Y:S02]  /*85c0*/  SYNCS.PHASECHK.TRANS64.TRYWAIT P0, [R6+URZ], R3 ;  /* 0x00000003060075a7 */ /* 0x001064000800017f */
[----:B-1----:R-:W-:Y:S05]  /*85d0*/  @!P0 NANOSLEEP.SYNCS 0x989680 ;  /* 0x009896800000895d */ /* 0x002fea0003900000 */
[----:B------:R-:W1:Y:S02]  /*85e0*/  @!P0 SYNCS.PHASECHK.TRANS64 P0, [R6+URZ], R3 ;  /* 0x00000003060085a7 */ /* 0x000e64000800007f */
[----:B-1----:R-:W-:Y:S05]  /*85f0*/  @!P0 BRA `(.L_x_168) ;  /* 0xfffffffc00f08947 */ /* 0x002fea000383ffff */
[----:B------:R-:W-:Y:S05]  /*8600*/  BRA `(.L_x_233) ;  /* 0xffffffe8007c7947 */ /* 0x000fea000383ffff */
.L_x_169:
[----:B0-----:R0:W1:Y:S02]  /*8610*/  SYNCS.PHASECHK.TRANS64.TRYWAIT P0, [R7+URZ], R4 ;  /* 0x00000004070075a7 */ /* 0x001064000800017f */
[----:B-1----:R-:W-:Y:S05]  /*8620*/  @!P0 NANOSLEEP.SYNCS 0x989680 ;  /* 0x009896800000895d */ /* 0x002fea0003900000 */
[----:B------:R-:W1:Y:S02]  /*8630*/  @!P0 SYNCS.PHASECHK.TRANS64 P0, [R7+URZ], R4 ;  /* 0x00000004070085a7 */ /* 0x000e64000800007f */
[----:B-1----:R-:W-:Y:S05]  /*8640*/  @!P0 BRA `(.L_x_169) ;  /* 0xfffffffc00f08947 */ /* 0x002fea000383ffff */
[----:B------:R-:W-:Y:S05]  /*8650*/  BRA `(.L_x_234) ;  /* 0xffffffe8008c7947 */ /* 0x000fea000383ffff */
.L_x_170:
[----:B0-----:R0:W1:Y:S02]  /*8660*/  SYNCS.PHASECHK.TRANS64.TRYWAIT P0, [R6+URZ], R3 ;  /* 0x00000003060075a7 */ /* 0x001064000800017f */
[----:B-1----:R-:W-:Y:S05]  /*8670*/  @!P0 NANOSLEEP.SYNCS 0x989680 ;  /* 0x009896800000895d */ /* 0x002fea0003900000 */
[----:B------:R-:W1:Y:S02]  /*8680*/  @!P0 SYNCS.PHASECHK.TRANS64 P0, [R6+URZ], R3 ;  /* 0x00000003060085a7 */ /* 0x000e64000800007f */
[----:B-1----:R-:W-:Y:S05]  /*8690*/  @!P0 BRA `(.L_x_170) ;  /* 0xfffffffc00f08947 */ /* 0x002fea000383ffff */
[----:B------:R-:W-:Y:S05]  /*86a0*/  BRA `(.L_x_235) ;  /* 0xffffffe8009c7947 */ /* 0x000fea000383ffff */
.L_x_171:
[----:B0-----:R0:W1:Y:S02]  /*86b0*/  SYNCS.PHASECHK.TRANS64.TRYWAIT P0, [R7+URZ], R4 ;  /* 0x00000004070075a7 */ /* 0x001064000800017f */
[----:B-1----:R-:W-:Y:S05]  /*86c0*/  @!P0 NANOSLEEP.SYNCS 0x989680 ;  /* 0x009896800000895d */ /* 0x002fea0003900000 */
[----:B------:R-:W1:Y:S02]  /*86d0*/  @!P0 SYNCS.PHASECHK.TRANS64 P0, [R7+URZ], R4 ;  /* 0x00000004070085a7 */ /* 0x000e64000800007f */
[----:B-1----:R-:W-:Y:S05]  /*86e0*/  @!P0 BRA `(.L_x_171) ;  /* 0xfffffffc00f08947 */ /* 0x002fea000383ffff */
[----:B------:R-:W-:Y:S05]  /*86f0*/  BRA `(.L_x_236) ;  /* 0xffffffe800ac7947 */ /* 0x000fea000383ffff */
.L_x_172:
[----:B0-----:R0:W1:Y:S02]  /*8700*/  SYNCS.PHASECHK.TRANS64.TRYWAIT P0, [R6+URZ], R3 ;  /* 0x00000003060075a7 */ /* 0x001064000800017f */
[----:B-1----:R-:W-:Y:S05]  /*8710*/  @!P0 NANOSLEEP.SYNCS 0x989680 ;  /* 0x009896800000895d */ /* 0x002fea0003900000 */
[----:B------:R-:W1:Y:S02]  /*8720*/  @!P0 SYNCS.PHASECHK.TRANS64 P0, [R6+URZ], R3 ;  /* 0x00000003060085a7 */ /* 0x000e64000800007f */
[----:B-1----:R-:W-:Y:S05]  /*8730*/  @!P0 BRA `(.L_x_172) ;  /* 0xfffffffc00f08947 */ /* 0x002fea000383ffff */
[----:B------:R-:W-:Y:S05]  /*8740*/  BRA `(.L_x_237) ;  /* 0xffffffe800bc7947 */ /* 0x000fea000383ffff */
.L_x_173:
[----:B0-----:R0:W1:Y:S02]  /*8750*/  SYNCS.PHASECHK.TRANS64.TRYWAIT P0, [R7+URZ], R4 ;  /* 0x00000004070075a7 */ /* 0x001064000800017f */
[----:B-1----:R-:W-:Y:S05]  /*8760*/  @!P0 NANOSLEEP.SYNCS 0x989680 ;  /* 0x009896800000895d */ /* 0x002fea0003900000 */
[----:B------:R-:W1:Y:S02]  /*8770*/  @!P0 SYNCS.PHASECHK.TRANS64 P0, [R7+URZ], R4 ;  /* 0x00000004070085a7 */ /* 0x000e64000800007f */
[----:B-1----:R-:W-:Y:S05]  /*8780*/  @!P0 BRA `(.L_x_173) ;  /* 0xfffffffc00f08947 */ /* 0x002fea000383ffff */
[----:B------:R-:W-:Y:S05]  /*8790*/  BRA `(.L_x_238) ;  /* 0xffffffe800cc7947 */ /* 0x000fea000383ffff */
.L_x_174:
[----:B0-----:R0:W1:Y:S02]  /*87a0*/  SYNCS.PHASECHK.TRANS64.TRYWAIT P0, [R6+URZ], R3 ;  /* 0x00000003060075a7 */ /* 0x001064000800017f */
[----:B-1----:R-:W-:Y:S05]  /*87b0*/  @!P0 NANOSLEEP.SYNCS 0x989680 ;  /* 0x009896800000895d */ /* 0x002fea0003900000 */
[----:B------:R-:W1:Y:S02]  /*87c0*/  @!P0 SYNCS.PHASECHK.TRANS64 P0, [R6+URZ], R3 ;  /* 0x00000003060085a7 */ /* 0x000e64000800007f */
[----:B-1----:R-:W-:Y:S05]  /*87d0*/  @!P0 BRA `(.L_x_174) ;  /* 0xfffffffc00f08947 */ /* 0x002fea000383ffff */
[----:B------:R-:W-:Y:S05]  /*87e0*/  BRA `(.L_x_239) ;  /* 0xffffffe800dc7947 */ /* 0x000fea000383ffff */
.L_x_175:
[----:B-1----:R1:W2:Y:S02]  /*87f0*/  SYNCS.PHASECHK.TRANS64.TRYWAIT P0, [R7+URZ], R4 ;  /* 0x00000004070075a7 */ /* 0x0022a4000800017f */
[----:B--2---:R-:W-:Y:S05]  /*8800*/  @!P0 NANOSLEEP.SYNCS 0x989680 ;  /* 0x009896800000895d */ /* 0x004fea0003900000 */
[----:B------:R-:W2:Y:S02]  /*8810*/  @!P0 SYNCS.PHASECHK.TRANS64 P0, [R7+URZ], R4 ;  /* 0x00000004070085a7 */ /* 0x000ea4000800007f */
[----:B--2---:R-:W-:Y:S05]  /*8820*/  @!P0 BRA `(.L_x_175) ;  /* 0xfffffffc00f08947 */ /* 0x004fea000383ffff */
[----:B------:R-:W-:Y:S05]  /*8830*/  BRA `(.L_x_240) ;  /* 0xffffffe800e47947 */ /* 0x000fea000383ffff */
.L_x_241:
[----:B------:R-:W-:-:S00]  /*8840*/  BRA `(.L_x_241) ;  /* 0xfffffffc00fc7947 */ /* 0x000fc0000383ffff */
[----:B------:R-:W-:-:S00]  /*8850*/  NOP ;  /* 0x0000000000007918 */ /* 0x000fc00000000000 */
        /* <DEDUP_REMOVED lines=10> */
.L_x_242:


//--------------------- .nv.global.init           --------------------------
	.section	.nv.global.init,"aw",@progbits
.nv.global.init:
	.type		$str$22,@object
	.size		$str$22,($str$23 - $str$22)
$str$22:
        /*0000*/ 	.byte	0x6b, 0x5f, 0x74, 0x69, 0x6c, 0x65, 0x5f, 0x63, 0x6f, 0x75, 0x6e, 0x74, 0x20, 0x3e, 0x3d, 0x20
        /*0010*/ 	.byte	0x31, 0x00
	.type		$str$23,@object
	.size		$str$23,(__unnamed_1 - $str$23)
$str$23:
        /*0012*/ 	.byte	0x2f, 0x74, 0x6d, 0x70, 0x2f, 0x63, 0x75, 0x74, 0x6c, 0x61, 0x73, 0x73, 0x5f, 0x73, 0x77, 0x65
        /*0022*/ 	.byte	0x65, 0x70, 0x5f, 0x73, 0x72, 0x63, 0x2f, 0x69, 0x6e, 0x63, 0x6c, 0x75, 0x64, 0x65, 0x2f, 0x63
        /*0032*/ 	.byte	0x75, 0x74, 0x6c, 0x61, 0x73, 0x73, 0x2f, 0x67, 0x65, 0x6d, 0x6d, 0x2f, 0x63, 0x6f, 0x6c, 0x6c
        /*0042*/ 	.byte	0x65, 0x63, 0x74, 0x69, 0x76, 0x65, 0x2f, 0x73, 0x6d, 0x39, 0x30, 0x5f, 0x6d, 0x6d, 0x61, 0x5f
        /*0052*/ 	.byte	0x74, 0x6d, 0x61, 0x5f, 0x67, 0x6d, 0x6d, 0x61, 0x5f, 0x73, 0x73, 0x5f, 0x77, 0x61, 0x72, 0x70
        /*0062*/ 	.byte	0x73, 0x70, 0x65, 0x63, 0x69, 0x61, 0x6c, 0x69, 0x7a, 0x65, 0x64, 0x2e, 0x68, 0x70, 0x70, 0x00
	.type		__unnamed_1,@object
	.size		__unnamed_1,(.L_0 - __unnamed_1)
__unnamed_1:
        /*0072*/ 	.byte	0x76, 0x6f, 0x69, 0x64, 0x20, 0x63, 0x75, 0x74, 0x6c, 0x61, 0x73, 0x73, 0x3a, 0x3a, 0x67, 0x65
        /* <DEDUP_REMOVED lines=171> */
        /*0b32*/ 	.byte	0x64, 0x65, 0x6e, 0x74, 0x69, 0x74, 0x79, 0x5d, 0x00
.L_0:


//--------------------- .nv.shared._ZN7cutlass13device_kernelINS_4gemm6kernel13GemmUniversalIN4cute5tupleIJiiiiEEENS1_10collective13CollectiveMmaINS1_34MainloopSm90TmaGmmaWarpSpecializedILi56ENS5_IJNS4_1CILi1EEESB_SB_EEENS1_32KernelTmaWarpSpecializedPingpongEEENS5_IJNSA_ILi64EEESF_NSA_ILi32EEEEEEaNS5_IJlSB_lEEEaSI_NS4_8TiledMMAINS4_8MMA_AtomIJNS4_4SM904GMMA26MMA_64x64x32_S32S8S8_SS_TNEEEENS4_6LayoutISC_NS5_IJNSA_ILi0EEESQ_SQ_EEEEENS5_IJNS4_10UnderscoreEST_ST_EEEEENS4_13SM90_TMA_LOADENS4_14ComposedLayoutINS4_7SwizzleILi1ELi4ELi3EEENS4_18smem_ptr_flag_bitsILi8EEENSP_INS5_IJNSA_ILi8EEESG_EEENS5_IJSG_SB_EEEEEEEvNS4_8identityESW_S16_vS17_EENS_8epilogue10collective6detail29Sm90TmaWarpSpecializedAdapterINS1A_15DefaultEpilogueIaSI_SI_NS19_6thread17LinearCombinationIaLi1EiiLNS1E_9ScaleType4KindE0ELNS_15FloatRoundStyleE2EaEENS1_15EpilogueDefaultEEEEEvvEEEEvNT_6ParamsE --------------------------
	.section	.nv.shared._ZN7cutlass13device_kernelINS_4gemm6kernel13GemmUniversalIN4cute5tupleIJiiiiEEENS1_10collective13CollectiveMmaINS1_34MainloopSm90TmaGmmaWarpSpecializedILi56ENS5_IJNS4_1CILi1EEESB_SB_EEENS1_32KernelTmaWarpSpecializedPingpongEEENS5_IJNSA_ILi64EEESF_NSA_ILi32EEEEEEaNS5_IJlSB_lEEEaSI_NS4_8TiledMMAINS4_8MMA_AtomIJNS4_4SM904GMMA26MMA_64x64x32_S32S8S8_SS_TNEEEENS4_6LayoutISC_NS5_IJNSA_ILi0EEESQ_SQ_EEEEENS5_IJNS4_10UnderscoreEST_ST_EEEEENS4_13SM90_TMA_LOADENS4_14ComposedLayoutINS4_7SwizzleILi1ELi4ELi3EEENS4_18smem_ptr_flag_bitsILi8EEENSP_INS5_IJNSA_ILi8EEESG_EEENS5_IJSG_SB_EEEEEEEvNS4_8identityESW_S16_vS17_EENS_8epilogue10collective6detail29Sm90TmaWarpSpecializedAdapterINS1A_15DefaultEpilogueIaSI_SI_NS19_6thread17LinearCombinationIaLi1EiiLNS1E_9ScaleType4KindE0ELNS_15FloatRoundStyleE2EaEENS1_15EpilogueDefaultEEEEEvvEEEEvNT_6ParamsE,"aw",@nobits
	.sectionflags	@""
	.align	16
	.zero		1024


//--------------------- .nv.shared.reserved.0     --------------------------
	.section	.nv.shared.reserved.0,"aw",@nobits
	.weak		__nv_reservedSMEM_offset_0_alias
	.size		__nv_reservedSMEM_offset_0_alias, 0, 0
	.other		__nv_reservedSMEM_offset_0_alias,@"STO_CUDA_RESERVED_SHARED STV_DEFAULT"
__nv_reservedSMEM_offset_0_alias:
	.zero		0


//--------------------- .nv.global                --------------------------
	.section	.nv.global,"aw",@nobits
.nv.global:
	.type		_ZN39_INTERNAL_6fa452fe_4_k_cu_6371e067_41184cute1_E,@object
	.size		_ZN39_INTERNAL_6fa452fe_4_k_cu_6371e067_41184cute1_E,(_ZN39_INTERNAL_6fa452fe_4_k_cu_6371e067_41184cuda3std3__45__cpo6cbeginE - _ZN39_INTERNAL_6fa452fe_4_k_cu_6371e067_41184cute1_E)
_ZN39_INTERNAL_6fa452fe_4_k_cu_6371e067_41184cute1_E:
	.zero		1
	.type		_ZN39_INTERNAL_6fa452fe_4_k_cu_6371e067_41184cuda3std3__45__cpo6cbeginE,@object
	.size		_ZN39_INTERNAL_6fa452fe_4_k_cu_6371e067_41184cuda3std3__45__cpo6cbeginE,(_ZN39_INTERNAL_6fa452fe_4_k_cu_6371e067_41184cuda3std3__48in_placeE - _ZN39_INTERNAL_6fa452fe_4_k_cu_6371e067_41184cuda3std3__45__cpo6cbeginE)
_ZN39_INTERNAL_6fa452fe_4_k_cu_6371e067_41184cuda3std3__45__cpo6cbeginE:
	.zero		1
	.type		_ZN39_INTERNAL_6fa452fe_4_k_cu_6371e067_41184cuda3std3__48in_placeE,@object
	.size		_ZN39_INTERNAL_6fa452fe_4_k_cu_6371e067_41184cuda3std3__48in_placeE,(_ZN39_INTERNAL_6fa452fe_4_k_cu_6371e067_41184cuda3std6ranges3__45__cpo9iter_moveE - _ZN39_INTERNAL_6fa452fe_4_k_cu_6371e067_41184cuda3std3__48in_placeE)
_ZN39_INTERNAL_6fa452fe_4_k_cu_6371e067_41184cuda3std3__48in_placeE:
	.zero		1
	.type		_ZN39_INTERNAL_6fa452fe_4_k_cu_6371e067_41184cuda3std6ranges3__45__cpo9iter_moveE,@object
	.size		_ZN39_INTERNAL_6fa452fe_4_k_cu_6371e067_41184cuda3std6ranges3__45__cpo9iter_moveE,(_ZN39_INTERNAL_6fa452fe_4_k_cu_6371e067_41184cuda3std3__45__cpo5beginE - _ZN39_INTERNAL_6fa452fe_4_k_cu_6371e067_41184cuda3std6ranges3__45__cpo9iter_moveE)
_ZN39_INTERNAL_6fa452fe_4_k_cu_6371e067_41184cuda3std6ranges3__45__cpo9iter_moveE:
	.zero		1
	.type		_ZN39_INTERNAL_6fa452fe_4_k_cu_6371e067_41184cuda3std3__45__cpo5beginE,@object
	.size		_ZN39_INTERNAL_6fa452fe_4_k_cu_6371e067_41184cuda3std3__45__cpo5beginE,(_ZN39_INTERNAL_6fa452fe_4_k_cu_6371e067_41184cuda3std3__441_GLOBAL__N__6fa452fe_4_k_cu_6371e067_41186ignoreE - _ZN39_INTERNAL_6fa452fe_4_k_cu_6371e067_41184cuda3std3__45__cpo5beginE)
_ZN39_INTERNAL_6fa452fe_4_k_cu_6371e067_41184cuda3std3__45__cpo5beginE:
	.zero		1
	.type		_ZN39_INTERNAL_6fa452fe_4_k_cu_6371e067_41184cuda3std3__441_GLOBAL__N__6fa452fe_4_k_cu_6371e067_41186ignoreE,@object
	.size		_ZN39_INTERNAL_6fa452fe_4_k_cu_6371e067_41184cuda3std3__441_GLOBAL__N__6fa452fe_4_k_cu_6371e067_41186ignoreE,(_ZN39_INTERNAL_6fa452fe_4_k_cu_6371e067_41184cute7productE - _ZN39_INTERNAL_6fa452fe_4_k_cu_6371e067_41184cuda3std3__441_GLOBAL__N__6fa452fe_4_k_cu_6371e067_41186ignoreE)
_ZN39_INTERNAL_6fa452fe_4_k_cu_6371e067_41184cuda3std3__441_GLOBAL__N__6fa452fe_4_k_cu_6371e067_41186ignoreE:
	.zero		1
	.type		_ZN39_INTERNAL_6fa452fe_4_k_cu_6371e067_41184cute7productE,@object
	.size		_ZN39_INTERNAL_6fa452fe_4_k_cu_6371e067_41184cute7productE,(_ZN39_INTERNAL_6fa452fe_4_k_cu_6371e067_41184cuda3std3__45__cpo3endE - _ZN39_INTERNAL_6fa452fe_4_k_cu_6371e067_41184cute7productE)
_ZN39_INTERNAL_6fa452fe_4_k_cu_6371e067_41184cute7productE:
	.zero		1
	.type		_ZN39_INTERNAL_6fa452fe_4_k_cu_6371e067_41184cuda3std3__45__cpo3endE,@object
	.size		_ZN39_INTERNAL_6fa452fe_4_k_cu_6371e067_41184cuda3std3__45__cpo3endE,(_ZN39_INTERNAL_6fa452fe_4_k_cu_6371e067_41184cuda3std3__419piecewise_constructE - _ZN39_INTERNAL_6fa452fe_4_k_cu_6371e067_41184cuda3std3__45__cpo3endE)
_ZN39_INTERNAL_6fa452fe_4_k_cu_6371e067_41184cuda3std3__45__cpo3endE:
	.zero		1
	.type		_ZN39_INTERNAL_6fa452fe_4_k_cu_6371e067_41184cuda3std3__419piecewise_constructE,@object
	.size		_ZN39_INTERNAL_6fa452fe_4_k_cu_6371e067_41184cuda3std3__419piecewise_constructE,(_ZN39_INTERNAL_6fa452fe_4_k_cu_6371e067_41184cuda3std3__45__cpo4cendE - _ZN39_INTERNAL_6fa452fe_4_k_cu_6371e067_41184cuda3std3__419piecewise_constructE)
_ZN39_INTERNAL_6fa452fe_4_k_cu_6371e067_41184cuda3std3__419piecewise_constructE:
	.zero		1
	.type		_ZN39_INTERNAL_6fa452fe_4_k_cu_6371e067_41184cuda3std3__45__cpo4cendE,@object
	.size		_ZN39_INTERNAL_6fa452fe_4_k_cu_6371e067_41184cuda3std3__45__cpo4cendE,(_ZN39_INTERNAL_6fa452fe_4_k_cu_6371e067_41184cuda3std6ranges3__45__cpo4swapE - _ZN39_INTERNAL_6fa452fe_4_k_cu_6371e067_41184cuda3std3__45__cpo4cendE)
_ZN39_INTERNAL_6fa452fe_4_k_cu_6371e067_41184cuda3std3__45__cpo4cendE:
	.zero		1
	.type		_ZN39_INTERNAL_6fa452fe_4_k_cu_6371e067_41184cuda3std6ranges3__45__cpo4swapE,@object
	.size		_ZN39_INTERNAL_6fa452fe_4_k_cu_6371e067_41184cuda3std6ranges3__45__cpo4swapE,(.L_8 - _ZN39_INTERNAL_6fa452fe_4_k_cu_6371e067_41184cuda3std6ranges3__45__cpo4swapE)
_ZN39_INTERNAL_6fa452fe_4_k_cu_6371e067_41184cuda3std6ranges3__45__cpo4swapE:
	.zero		1
.L_8:


//--------------------- .nv.constant0._ZN7cutlass13device_kernelINS_4gemm6kernel13GemmUniversalIN4cute5tupleIJiiiiEEENS1_10collective13CollectiveMmaINS1_34MainloopSm90TmaGmmaWarpSpecializedILi56ENS5_IJNS4_1CILi1EEESB_SB_EEENS1_32KernelTmaWarpSpecializedPingpongEEENS5_IJNSA_ILi64EEESF_NSA_ILi32EEEEEEaNS5_IJlSB_lEEEaSI_NS4_8TiledMMAINS4_8MMA_AtomIJNS4_4SM904GMMA26MMA_64x64x32_S32S8S8_SS_TNEEEENS4_6LayoutISC_NS5_IJNSA_ILi0EEESQ_SQ_EEEEENS5_IJNS4_10UnderscoreEST_ST_EEEEENS4_13SM90_TMA_LOADENS4_14ComposedLayoutINS4_7SwizzleILi1ELi4ELi3EEENS4_18smem_ptr_flag_bitsILi8EEENSP_INS5_IJNSA_ILi8EEESG_EEENS5_IJSG_SB_EEEEEEEvNS4_8identityESW_S16_vS17_EENS_8epilogue10collective6detail29Sm90TmaWarpSpecializedAdapterINS1A_15DefaultEpilogueIaSI_SI_NS19_6thread17LinearCombinationIaLi1EiiLNS1E_9ScaleType4KindE0ELNS_15FloatRoundStyleE2EaEENS1_15EpilogueDefaultEEEEEvvEEEEvNT_6ParamsE --------------------------
	.section	.nv.constant0._ZN7cutlass13device_kernelINS_4gemm6kernel13GemmUniversalIN4cute5tupleIJiiiiEEENS1_10collective13CollectiveMmaINS1_34MainloopSm90TmaGmmaWarpSpecializedILi56ENS5_IJNS4_1CILi1EEESB_SB_EEENS1_32KernelTmaWarpSpecializedPingpongEEENS5_IJNSA_ILi64EEESF_NSA_ILi32EEEEEEaNS5_IJlSB_lEEEaSI_NS4_8TiledMMAINS4_8MMA_AtomIJNS4_4SM904GMMA26MMA_64x64x32_S32S8S8_SS_TNEEEENS4_6LayoutISC_NS5_IJNSA_ILi0EEESQ_SQ_EEEEENS5_IJNS4_10UnderscoreEST_ST_EEEEENS4_13SM90_TMA_LOADENS4_14ComposedLayoutINS4_7SwizzleILi1ELi4ELi3EEENS4_18smem_ptr_flag_bitsILi8EEENSP_INS5_IJNSA_ILi8EEESG_EEENS5_IJSG_SB_EEEEEEEvNS4_8identityESW_S16_vS17_EENS_8epilogue10collective6detail29Sm90TmaWarpSpecializedAdapterINS1A_15DefaultEpilogueIaSI_SI_NS19_6thread17LinearCombinationIaLi1EiiLNS1E_9ScaleType4KindE0ELNS_15FloatRoundStyleE2EaEENS1_15EpilogueDefaultEEEEEvvEEEEvNT_6ParamsE,"a",@progbits
	.sectionflags	@""
	.align	4
.nv.constant0._ZN7cutlass13device_kernelINS_4gemm6kernel13GemmUniversalIN4cute5tupleIJiiiiEEENS1_10collective13CollectiveMmaINS1_34MainloopSm90TmaGmmaWarpSpecializedILi56ENS5_IJNS4_1CILi1EEESB_SB_EEENS1_32KernelTmaWarpSpecializedPingpongEEENS5_IJNSA_ILi64EEESF_NSA_ILi32EEEEEEaNS5_IJlSB_lEEEaSI_NS4_8TiledMMAINS4_8MMA_AtomIJNS4_4SM904GMMA26MMA_64x64x32_S32S8S8_SS_TNEEEENS4_6LayoutISC_NS5_IJNSA_ILi0EEESQ_SQ_EEEEENS5_IJNS4_10UnderscoreEST_ST_EEEEENS4_13SM90_TMA_LOADENS4_14ComposedLayoutINS4_7SwizzleILi1ELi4ELi3EEENS4_18smem_ptr_flag_bitsILi8EEENSP_INS5_IJNSA_ILi8EEESG_EEENS5_IJSG_SB_EEEEEEEvNS4_8identityESW_S16_vS17_EENS_8epilogue10collective6detail29Sm90TmaWarpSpecializedAdapterINS1A_15DefaultEpilogueIaSI_SI_NS19_6thread17LinearCombinationIaLi1EiiLNS1E_9ScaleType4KindE0ELNS_15FloatRoundStyleE2EaEENS1_15EpilogueDefaultEEEEEvvEEEEvNT_6ParamsE:
	.zero		1664


//--------------------- SYMBOLS --------------------------

	.type		.nv.reservedSmem.offset0,@object
	.size		.nv.reservedSmem.offset0,0x4
	.type		__assertfail,@function
